	.target	sm_90a

	.elftype	@"ET_EXEC"


//--------------------- .note.nv.tkinfo           --------------------------
	.section	.note.nv.tkinfo,"",@"SHT_NOTE"
	.sectionflags	@"SHF_NOTE_NV_TKINFO"
	.tkinfo
        /*0018*/ 	.word	0x00000002
        /*0030*/ 	.string	""
        /*0030*/ 	.string	"ptxas"
        /*0030*/ 	.string	"Cuda compilation tools, release 13.0, V13.0.88"
        /*0030*/ 	.string	"Build cuda_13.0.r13.0/compiler.36424714_0"
        /*0030*/ 	.string	"-arch sm_90a -m 64 "



//--------------------- .note.nv.cuinfo           --------------------------
	.section	.note.nv.cuinfo,"",@"SHT_NOTE"
	.sectionflags	@"SHF_NOTE_NV_CUINFO"
        /*0018*/ 	.short	0x0002
        /*001a*/ 	.short	0x005a
        /*001c*/ 	.short	0x0082
	.zero		2


//--------------------- .nv.info                  --------------------------
	.section	.nv.info,"",@"SHT_CUDA_INFO"
	.align	4


	//----- nvinfo : EIATTR_REGCOUNT
	.align		4
        /*0000*/ 	.byte	0x04, 0x2f
        /*0002*/ 	.short	(.L_12 - .L_11)
	.align		4
.L_11:
        /*0004*/ 	.word	index@(_ZN7cutlass13device_kernelINS_4gemm6kernel13GemmUniversalIN4cute5tupleIJiiiiEEENS1_10collective13CollectiveMmaINS1_40MainloopSm90TmaGmmaWarpSpecializedSparseILi4ENS5_IJNS4_1CILi2EEENSA_ILi1EEESC_EEENS1_35KernelTmaWarpSpecializedCooperativeEEENS5_IJNSA_ILi256EEENSA_ILi64EEENSA_ILi128EEEEEENS_6half_tENS5_IJNS4_6LayoutINS5_IJiNS5_IJSB_iEEEiEEENS5_IJlNS5_IJSC_SB_EEElEEEEENSL_INS5_IJNS5_IJNS5_IJNSA_ILi8EEESB_NSA_ILi4EEEEEEiEEENS5_IJNS5_IJNSA_ILi16EEESB_SS_EEEiEEEiEEENS5_IJNS5_IJNS5_IJSI_SV_NSA_ILi2048EEEEEENSA_ILi8192EEEEEENS5_IJNS5_IJSC_NSA_ILi1024EEENSA_ILi32EEEEEElEEElEEEEEEEESK_NS5_IJlSC_lEEENS4_8TiledMMAINS4_8MMA_AtomIJNS4_4SM904GMMA6SPARSE26GMMA_64x64x32_F32F16F16_SSILNS1E_5MajorE0ELS1H_0ELNS1E_7ScaleInE1ELS1I_1ELNS1E_9SparseSelE0EEEEEENSL_ISD_NS5_IJSC_NSA_ILi0EEES1M_EEEEENS5_IJNS4_10UnderscoreES1P_S1P_EEEEENS4_13SM90_TMA_LOADENS4_14ComposedLayoutINS4_7SwizzleILi3ELi4ELi3EEENS4_25smem_sparse_ptr_flag_bitsILi2ELi16EEENSL_INS5_IJNS5_IJSC_SR_EEENS5_IJSB_SH_EEEEEENS5_IJNS5_IJS1M_SI_EEESO_EEEEEEEvNS4_8identityENS4_23SM90_TMA_LOAD_MULTICASTENS1T_IS1V_NS4_18smem_ptr_flag_bitsILi16EEENSL_INS5_IJSR_SH_EEENS5_IJSH_SC_EEEEEEEvS25_EENS_8epilogue10collective6detail29Sm90TmaWarpSpecializedAdapterINS2F_15DefaultEpilogueIfNS5_IJSC_llEEES2J_NS2E_6thread17LinearCombinationIfLi1EffLNS2K_9ScaleType4KindE0ELNS_15FloatRoundStyleE2EfEENS1_15EpilogueDefaultEEEEEvvEEEEvNT_6ParamsE)
        /*0008*/ 	.word	0x000000a8


	//----- nvinfo : EIATTR_FRAME_SIZE
	.align		4
.L_12:
        /*000c*/ 	.byte	0x04, 0x11
        /*000e*/ 	.short	(.L_14 - .L_13)
	.align		4
.L_13:
        /*0010*/ 	.word	index@(_ZN7cutlass13device_kernelINS_4gemm6kernel13GemmUniversalIN4cute5tupleIJiiiiEEENS1_10collective13CollectiveMmaINS1_40MainloopSm90TmaGmmaWarpSpecializedSparseILi4ENS5_IJNS4_1CILi2EEENSA_ILi1EEESC_EEENS1_35KernelTmaWarpSpecializedCooperativeEEENS5_IJNSA_ILi256EEENSA_ILi64EEENSA_ILi128EEEEEENS_6half_tENS5_IJNS4_6LayoutINS5_IJiNS5_IJSB_iEEEiEEENS5_IJlNS5_IJSC_SB_EEElEEEEENSL_INS5_IJNS5_IJNS5_IJNSA_ILi8EEESB_NSA_ILi4EEEEEEiEEENS5_IJNS5_IJNSA_ILi16EEESB_SS_EEEiEEEiEEENS5_IJNS5_IJNS5_IJSI_SV_NSA_ILi2048EEEEEENSA_ILi8192EEEEEENS5_IJNS5_IJSC_NSA_ILi1024EEENSA_ILi32EEEEEElEEElEEEEEEEESK_NS5_IJlSC_lEEENS4_8TiledMMAINS4_8MMA_AtomIJNS4_4SM904GMMA6SPARSE26GMMA_64x64x32_F32F16F16_SSILNS1E_5MajorE0ELS1H_0ELNS1E_7ScaleInE1ELS1I_1ELNS1E_9SparseSelE0EEEEEENSL_ISD_NS5_IJSC_NSA_ILi0EEES1M_EEEEENS5_IJNS4_10UnderscoreES1P_S1P_EEEEENS4_13SM90_TMA_LOADENS4_14ComposedLayoutINS4_7SwizzleILi3ELi4ELi3EEENS4_25smem_sparse_ptr_flag_bitsILi2ELi16EEENSL_INS5_IJNS5_IJSC_SR_EEENS5_IJSB_SH_EEEEEENS5_IJNS5_IJS1M_SI_EEESO_EEEEEEEvNS4_8identityENS4_23SM90_TMA_LOAD_MULTICASTENS1T_IS1V_NS4_18smem_ptr_flag_bitsILi16EEENSL_INS5_IJSR_SH_EEENS5_IJSH_SC_EEEEEEEvS25_EENS_8epilogue10collective6detail29Sm90TmaWarpSpecializedAdapterINS2F_15DefaultEpilogueIfNS5_IJSC_llEEES2J_NS2E_6thread17LinearCombinationIfLi1EffLNS2K_9ScaleType4KindE0ELNS_15FloatRoundStyleE2EfEENS1_15EpilogueDefaultEEEEEvvEEEEvNT_6ParamsE)
        /*0014*/ 	.word	0x00000000


	//----- nvinfo : EIATTR_MIN_STACK_SIZE
	.align		4
.L_14:
        /*0018*/ 	.byte	0x04, 0x12
        /*001a*/ 	.short	(.L_16 - .L_15)
	.align		4
.L_15:
        /*001c*/ 	.word	index@(_ZN7cutlass13device_kernelINS_4gemm6kernel13GemmUniversalIN4cute5tupleIJiiiiEEENS1_10collective13CollectiveMmaINS1_40MainloopSm90TmaGmmaWarpSpecializedSparseILi4ENS5_IJNS4_1CILi2EEENSA_ILi1EEESC_EEENS1_35KernelTmaWarpSpecializedCooperativeEEENS5_IJNSA_ILi256EEENSA_ILi64EEENSA_ILi128EEEEEENS_6half_tENS5_IJNS4_6LayoutINS5_IJiNS5_IJSB_iEEEiEEENS5_IJlNS5_IJSC_SB_EEElEEEEENSL_INS5_IJNS5_IJNS5_IJNSA_ILi8EEESB_NSA_ILi4EEEEEEiEEENS5_IJNS5_IJNSA_ILi16EEESB_SS_EEEiEEEiEEENS5_IJNS5_IJNS5_IJSI_SV_NSA_ILi2048EEEEEENSA_ILi8192EEEEEENS5_IJNS5_IJSC_NSA_ILi1024EEENSA_ILi32EEEEEElEEElEEEEEEEESK_NS5_IJlSC_lEEENS4_8TiledMMAINS4_8MMA_AtomIJNS4_4SM904GMMA6SPARSE26GMMA_64x64x32_F32F16F16_SSILNS1E_5MajorE0ELS1H_0ELNS1E_7ScaleInE1ELS1I_1ELNS1E_9SparseSelE0EEEEEENSL_ISD_NS5_IJSC_NSA_ILi0EEES1M_EEEEENS5_IJNS4_10UnderscoreES1P_S1P_EEEEENS4_13SM90_TMA_LOADENS4_14ComposedLayoutINS4_7SwizzleILi3ELi4ELi3EEENS4_25smem_sparse_ptr_flag_bitsILi2ELi16EEENSL_INS5_IJNS5_IJSC_SR_EEENS5_IJSB_SH_EEEEEENS5_IJNS5_IJS1M_SI_EEESO_EEEEEEEvNS4_8identityENS4_23SM90_TMA_LOAD_MULTICASTENS1T_IS1V_NS4_18smem_ptr_flag_bitsILi16EEENSL_INS5_IJSR_SH_EEENS5_IJSH_SC_EEEEEEEvS25_EENS_8epilogue10collective6detail29Sm90TmaWarpSpecializedAdapterINS2F_15DefaultEpilogueIfNS5_IJSC_llEEES2J_NS2E_6thread17LinearCombinationIfLi1EffLNS2K_9ScaleType4KindE0ELNS_15FloatRoundStyleE2EfEENS1_15EpilogueDefaultEEEEEvvEEEEvNT_6ParamsE)
        /*0020*/ 	.word	0x00000000
.L_16:


//--------------------- .nv.compat                --------------------------
	.section	.nv.compat,"",@"SHT_CUDA_COMPAT_INFO"
	.align	4
        /*0000*/ 	.byte	0x02, 0x09, 0x01, 0x00, 0x02, 0x02, 0x04, 0x00, 0x02, 0x05, 0x05, 0x00, 0x03, 0x07, 0x01, 0x01
        /*0010*/ 	.byte	0x02, 0x03, 0x01, 0x00, 0x02, 0x06, 0x01, 0x00, 0x04, 0x0b, 0x08, 0x00, 0x00, 0x00, 0x00, 0x00
        /*0020*/ 	.byte	0x00, 0x00, 0x00, 0x00


//--------------------- .nv.info._ZN7cutlass13device_kernelINS_4gemm6kernel13GemmUniversalIN4cute5tupleIJiiiiEEENS1_10collective13CollectiveMmaINS1_40MainloopSm90TmaGmmaWarpSpecializedSparseILi4ENS5_IJNS4_1CILi2EEENSA_ILi1EEESC_EEENS1_35KernelTmaWarpSpecializedCooperativeEEENS5_IJNSA_ILi256EEENSA_ILi64EEENSA_ILi128EEEEEENS_6half_tENS5_IJNS4_6LayoutINS5_IJiNS5_IJSB_iEEEiEEENS5_IJlNS5_IJSC_SB_EEElEEEEENSL_INS5_IJNS5_IJNS5_IJNSA_ILi8EEESB_NSA_ILi4EEEEEEiEEENS5_IJNS5_IJNSA_ILi16EEESB_SS_EEEiEEEiEEENS5_IJNS5_IJNS5_IJSI_SV_NSA_ILi2048EEEEEENSA_ILi8192EEEEEENS5_IJNS5_IJSC_NSA_ILi1024EEENSA_ILi32EEEEEElEEElEEEEEEEESK_NS5_IJlSC_lEEENS4_8TiledMMAINS4_8MMA_AtomIJNS4_4SM904GMMA6SPARSE26GMMA_64x64x32_F32F16F16_SSILNS1E_5MajorE0ELS1H_0ELNS1E_7ScaleInE1ELS1I_1ELNS1E_9SparseSelE0EEEEEENSL_ISD_NS5_IJSC_NSA_ILi0EEES1M_EEEEENS5_IJNS4_10UnderscoreES1P_S1P_EEEEENS4_13SM90_TMA_LOADENS4_14ComposedLayoutINS4_7SwizzleILi3ELi4ELi3EEENS4_25smem_sparse_ptr_flag_bitsILi2ELi16EEENSL_INS5_IJNS5_IJSC_SR_EEENS5_IJSB_SH_EEEEEENS5_IJNS5_IJS1M_SI_EEESO_EEEEEEEvNS4_8identityENS4_23SM90_TMA_LOAD_MULTICASTENS1T_IS1V_NS4_18smem_ptr_flag_bitsILi16EEENSL_INS5_IJSR_SH_EEENS5_IJSH_SC_EEEEEEEvS25_EENS_8epilogue10collective6detail29Sm90TmaWarpSpecializedAdapterINS2F_15DefaultEpilogueIfNS5_IJSC_llEEES2J_NS2E_6thread17LinearCombinationIfLi1EffLNS2K_9ScaleType4KindE0ELNS_15FloatRoundStyleE2EfEENS1_15EpilogueDefaultEEEEEvvEEEEvNT_6ParamsE --------------------------
	.section	.nv.info._ZN7cutlass13device_kernelINS_4gemm6kernel13GemmUniversalIN4cute5tupleIJiiiiEEENS1_10collective13CollectiveMmaINS1_40MainloopSm90TmaGmmaWarpSpecializedSparseILi4ENS5_IJNS4_1CILi2EEENSA_ILi1EEESC_EEENS1_35KernelTmaWarpSpecializedCooperativeEEENS5_IJNSA_ILi256EEENSA_ILi64EEENSA_ILi128EEEEEENS_6half_tENS5_IJNS4_6LayoutINS5_IJiNS5_IJSB_iEEEiEEENS5_IJlNS5_IJSC_SB_EEElEEEEENSL_INS5_IJNS5_IJNS5_IJNSA_ILi8EEESB_NSA_ILi4EEEEEEiEEENS5_IJNS5_IJNSA_ILi16EEESB_SS_EEEiEEEiEEENS5_IJNS5_IJNS5_IJSI_SV_NSA_ILi2048EEEEEENSA_ILi8192EEEEEENS5_IJNS5_IJSC_NSA_ILi1024EEENSA_ILi32EEEEEElEEElEEEEEEEESK_NS5_IJlSC_lEEENS4_8TiledMMAINS4_8MMA_AtomIJNS4_4SM904GMMA6SPARSE26GMMA_64x64x32_F32F16F16_SSILNS1E_5MajorE0ELS1H_0ELNS1E_7ScaleInE1ELS1I_1ELNS1E_9SparseSelE0EEEEEENSL_ISD_NS5_IJSC_NSA_ILi0EEES1M_EEEEENS5_IJNS4_10UnderscoreES1P_S1P_EEEEENS4_13SM90_TMA_LOADENS4_14ComposedLayoutINS4_7SwizzleILi3ELi4ELi3EEENS4_25smem_sparse_ptr_flag_bitsILi2ELi16EEENSL_INS5_IJNS5_IJSC_SR_EEENS5_IJSB_SH_EEEEEENS5_IJNS5_IJS1M_SI_EEESO_EEEEEEEvNS4_8identityENS4_23SM90_TMA_LOAD_MULTICASTENS1T_IS1V_NS4_18smem_ptr_flag_bitsILi16EEENSL_INS5_IJSR_SH_EEENS5_IJSH_SC_EEEEEEEvS25_EENS_8epilogue10collective6detail29Sm90TmaWarpSpecializedAdapterINS2F_15DefaultEpilogueIfNS5_IJSC_llEEES2J_NS2E_6thread17LinearCombinationIfLi1EffLNS2K_9ScaleType4KindE0ELNS_15FloatRoundStyleE2EfEENS1_15EpilogueDefaultEEEEEvvEEEEvNT_6ParamsE,"",@"SHT_CUDA_INFO"
	.sectionflags	@""
	.align	4


	//----- nvinfo : EIATTR_CUDA_API_VERSION
	.align		4
        /*0000*/ 	.byte	0x04, 0x37
        /*0002*/ 	.short	(.L_18 - .L_17)
.L_17:
        /*0004*/ 	.word	0x00000082


	//----- nvinfo : EIATTR_KPARAM_INFO
	.align		4
.L_18:
        /*0008*/ 	.byte	0x04, 0x17
        /*000a*/ 	.short	(.L_20 - .L_19)
.L_19:
        /*000c*/ 	.word	0x00000000
        /*0010*/ 	.short	0x0000
        /*0012*/ 	.short	0x0070
        /*0014*/ 	.byte	0x00, 0xf0, 0x01, 0x14


	//----- nvinfo : EIATTR_SPARSE_MMA_MASK
	.align		4
.L_20:
        /*0018*/ 	.byte	0x03, 0x50
        /*001a*/ 	.short	0x0002


	//----- nvinfo : EIATTR_MAXREG_COUNT
	.align		4
        /*001c*/ 	.byte	0x03, 0x1b
        /*001e*/ 	.short	0x00a8


	//----- nvinfo : EIATTR_NUM_BARRIERS
	.align		4
        /*0020*/ 	.byte	0x02, 0x4c
        /*0022*/ 	.byte	0x01
	.zero		1


	//----- nvinfo : EIATTR_MERCURY_ISA_VERSION
	.align		4
        /*0024*/ 	.byte	0x03, 0x5f
        /*0026*/ 	.short	0x0101


	//----- nvinfo : EIATTR_INT_WARP_WIDE_INSTR_OFFSETS
	.align		4
        /*0028*/ 	.byte	0x04, 0x31
        /*002a*/ 	.short	(.L_22 - .L_21)


	//   ....[0]....
.L_21:
        /*002c*/ 	.word	0x000004d0


	//   ....[1]....
        /*0030*/ 	.word	0x000004f0


	//   ....[2]....
        /*0034*/ 	.word	0x00000680


	//----- nvinfo : EIATTR_COOP_GROUP_MASK_REGIDS
	.align		4
.L_22:
        /*0038*/ 	.byte	0x04, 0x29
        /*003a*/ 	.short	(.L_24 - .L_23)


	//   ....[0]....
.L_23:
        /*003c*/ 	.word	0xffffffff


	//   ....[1]....
        /*0040*/ 	.word	0xffffffff


	//   ....[2]....
        /*0044*/ 	.word	0xffffffff


	//   ....[3]....
        /*0048*/ 	.word	0xffffffff


	//   ....[4]....
        /*004c*/ 	.word	0xffffffff


	//   ....[5]....
        /*0050*/ 	.word	0xffffffff


	//----- nvinfo : EIATTR_COOP_GROUP_INSTR_OFFSETS
	.align		4
.L_24:
        /*0054*/ 	.byte	0x04, 0x28
        /*0056*/ 	.short	(.L_26 - .L_25)


	//   ....[0]....
.L_25:
        /*0058*/ 	.word	0x00000060


	//   ....[1]....
        /*005c*/ 	.word	0x00000070


	//   ....[2]....
        /*0060*/ 	.word	0x00000160


	//   ....[3]....
        /*0064*/ 	.word	0x00000310


	//   ....[4]....
        /*0068*/ 	.word	0x00000810


	//   ....[5]....
        /*006c*/ 	.word	0x000012b0


	//----- nvinfo : EIATTR_REG_RECONFIG
	.align		4
.L_26:
        /*0070*/ 	.byte	0x01, 0x54
	.zero		2


	//----- nvinfo : EIATTR_MBARRIER_INSTR_OFFSETS
	.align		4
        /*0074*/ 	.byte	0x04, 0x39
        /*0076*/ 	.short	(.L_28 - .L_27)


	//   ....[0]....
.L_27:
        /*0078*/ 	.word	0x00000260
        /*007c*/ 	.word	0x000000ff
        /*0080*/ 	.word	0x00000000
        /*0084*/ 	.short	0x0100
        /*0086*/ 	.byte	0x08
	.zero		1


	//   ....[1]....
        /*0088*/ 	.word	0x00000270
        /*008c*/ 	.word	0x000000ff
        /*0090*/ 	.word	0x00000020
        /*0094*/ 	.short	0x0100
        /*0096*/ 	.byte	0x08
	.zero		1


	//   ....[2]....
        /*0098*/ 	.word	0x00000280
        /*009c*/ 	.word	0x000000ff
        /*00a0*/ 	.word	0x00000008
        /*00a4*/ 	.short	0x0100
        /*00a6*/ 	.byte	0x08
	.zero		1


	//   ....[3]....
        /*00a8*/ 	.word	0x00000290
        /*00ac*/ 	.word	0x000000ff
        /*00b0*/ 	.word	0x00000028
        /*00b4*/ 	.short	0x0100
        /*00b6*/ 	.byte	0x08
	.zero		1


	//   ....[4]....
        /*00b8*/ 	.word	0x000002a0
        /*00bc*/ 	.word	0x000000ff
        /*00c0*/ 	.word	0x00000010
        /*00c4*/ 	.short	0x0100
        /*00c6*/ 	.byte	0x08
	.zero		1


	//   ....[5]....
        /*00c8*/ 	.word	0x000002b0
        /*00cc*/ 	.word	0x000000ff
        /*00d0*/ 	.word	0x00000030
        /*00d4*/ 	.short	0x0100
        /*00d6*/ 	.byte	0x08
	.zero		1


	//   ....[6]....
        /*00d8*/ 	.word	0x000002c0
        /*00dc*/ 	.word	0x000000ff
        /*00e0*/ 	.word	0x00000018
        /*00e4*/ 	.short	0x0100
        /*00e6*/ 	.byte	0x08
	.zero		1


	//   ....[7]....
        /*00e8*/ 	.word	0x000002d0
        /*00ec*/ 	.word	0x000000ff
        /*00f0*/ 	.word	0x00000038
        /*00f4*/ 	.short	0x0100
        /*00f6*/ 	.byte	0x08
	.zero		1


	//   ....[8]....
        /*00f8*/ 	.word	0x00000700
        /*00fc*/ 	.word	0x000000ff
        /*0100*/ 	.word	0x00000050
        /*0104*/ 	.short	0x0100
        /*0106*/ 	.byte	0x06
	.zero		1


	//   ....[9]....
        /*0108*/ 	.word	0x000007a0
        /*010c*/ 	.word	0x000000ff
        /*0110*/ 	.word	0x00000058
        /*0114*/ 	.short	0x0100
        /*0116*/ 	.byte	0x06
	.zero		1


	//   ....[10]....
        /*0118*/ 	.word	0x000015f0
        /*011c*/ 	.word	0x000000ff
        /*0120*/ 	.word	0x00000000
        /*0124*/ 	.short	0x010a
        /*0126*/ 	.byte	0x09
	.zero		1


	//   ....[11]....
        /*0128*/ 	.word	0x000016c0
        /*012c*/ 	.word	0x000000ff
        /*0130*/ 	.word	0x00000000
        /*0134*/ 	.short	0x010a
        /*0136*/ 	.byte	0x09
	.zero		1


	//   ....[12]....
        /*0138*/ 	.word	0x000019f0
        /*013c*/ 	.word	0x00000010
        /*0140*/ 	.word	0x00000000
        /*0144*/ 	.short	0x0101
        /*0146*/ 	.byte	0x3f
	.zero		1


	//   ....[13]....
        /*0148*/ 	.word	0x000076c0
        /*014c*/ 	.word	0x00000016
        /*0150*/ 	.word	0x00000020
        /*0154*/ 	.short	0x010a
        /*0156*/ 	.byte	0x3f
	.zero		1


	//   ....[14]....
        /*0158*/ 	.word	0x00007ba0
        /*015c*/ 	.word	0x00000007
        /*0160*/ 	.word	0x00000058
        /*0164*/ 	.short	0x0101
        /*0166*/ 	.byte	0x3f
	.zero		1


	//   ....[15]....
        /*0168*/ 	.word	0x000082c0
        /*016c*/ 	.word	0x00000005
        /*0170*/ 	.word	0x00000000
        /*0174*/ 	.short	0x010a
        /*0176*/ 	.byte	0x3f
	.zero		1


	//   ....[16]....
        /*0178*/ 	.word	0x00008340
        /*017c*/ 	.word	0x00000007
        /*0180*/ 	.word	0x00000000
        /*0184*/ 	.short	0x010a
        /*0186*/ 	.byte	0x3f
	.zero		1


	//   ....[17]....
        /*0188*/ 	.word	0x000083d0
        /*018c*/ 	.word	0x00000006
        /*0190*/ 	.word	0x00000000
        /*0194*/ 	.short	0x010a
        /*0196*/ 	.byte	0x3f
	.zero		1


	//   ....[18]....
        /*0198*/ 	.word	0x00008460
        /*019c*/ 	.word	0x00000003
        /*01a0*/ 	.word	0x00000000
        /*01a4*/ 	.short	0x010a
        /*01a6*/ 	.byte	0x3f
	.zero		1


	//   ....[19]....
        /*01a8*/ 	.word	0x000084d0
        /*01ac*/ 	.word	0x00000010
        /*01b0*/ 	.word	0x00000000
        /*01b4*/ 	.short	0x010a
        /*01b6*/ 	.byte	0x3f
	.zero		1


	//   ....[20]....
        /*01b8*/ 	.word	0x000085a0
        /*01bc*/ 	.word	0x00000016
        /*01c0*/ 	.word	0x00000020
        /*01c4*/ 	.short	0x010a
        /*01c6*/ 	.byte	0x3f
	.zero		1


	//   ....[21]....
        /*01c8*/ 	.word	0x00008670
        /*01cc*/ 	.word	0x00000005
        /*01d0*/ 	.word	0x00000000
        /*01d4*/ 	.short	0x010a
        /*01d6*/ 	.byte	0x3f
	.zero		1


	//   ....[22]....
        /*01d8*/ 	.word	0x000086c0
        /*01dc*/ 	.word	0x00000007
        /*01e0*/ 	.word	0x00000000
        /*01e4*/ 	.short	0x010a
        /*01e6*/ 	.byte	0x3f
	.zero		1


	//   ....[23]....
        /*01e8*/ 	.word	0x00008710
        /*01ec*/ 	.word	0x00000006
        /*01f0*/ 	.word	0x00000000
        /*01f4*/ 	.short	0x010a
        /*01f6*/ 	.byte	0x3f
	.zero		1


	//----- nvinfo : EIATTR_NUM_MBARRIERS
	.align		4
.L_28:
        /*01f8*/ 	.byte	0x03, 0x38
        /*01fa*/ 	.short	0x000a


	//----- nvinfo : EIATTR_EXIT_INSTR_OFFSETS
	.align		4
        /*01fc*/ 	.byte	0x04, 0x1c
        /*01fe*/ 	.short	(.L_30 - .L_29)


	//   ....[0]....
.L_29:
        /*0200*/ 	.word	0x00000990


	//   ....[1]....
        /*0204*/ 	.word	0x00001180


	//   ....[2]....
        /*0208*/ 	.word	0x00006da0


	//   ....[3]....
        /*020c*/ 	.word	0x00007300


	//   ....[4]....
        /*0210*/ 	.word	0x000084b0


	//----- nvinfo : EIATTR_MAX_THREADS
	.align		4
.L_30:
        /*0214*/ 	.byte	0x04, 0x05
        /*0216*/ 	.short	(.L_32 - .L_31)
.L_31:
        /*0218*/ 	.word	0x00000180
        /*021c*/ 	.word	0x00000001
        /*0220*/ 	.word	0x00000001


	//----- nvinfo : EIATTR_CRS_STACK_SIZE
	.align		4
.L_32:
        /*0224*/ 	.byte	0x04, 0x1e
        /*0226*/ 	.short	(.L_34 - .L_33)
.L_33:
        /*0228*/ 	.word	0x00000000


	//----- nvinfo : EIATTR_CBANK_PARAM_SIZE
	.align		4
.L_34:
        /*022c*/ 	.byte	0x03, 0x19
        /*022e*/ 	.short	0x0570


	//----- nvinfo : EIATTR_PARAM_CBANK
	.align		4
        /*0230*/ 	.byte	0x04, 0x0a
        /*0232*/ 	.short	(.L_36 - .L_35)
	.align		4
.L_35:
        /*0234*/ 	.word	index@(.nv.constant0._ZN7cutlass13device_kernelINS_4gemm6kernel13GemmUniversalIN4cute5tupleIJiiiiEEENS1_10collective13CollectiveMmaINS1_40MainloopSm90TmaGmmaWarpSpecializedSparseILi4ENS5_IJNS4_1CILi2EEENSA_ILi1EEESC_EEENS1_35KernelTmaWarpSpecializedCooperativeEEENS5_IJNSA_ILi256EEENSA_ILi64EEENSA_ILi128EEEEEENS_6half_tENS5_IJNS4_6LayoutINS5_IJiNS5_IJSB_iEEEiEEENS5_IJlNS5_IJSC_SB_EEElEEEEENSL_INS5_IJNS5_IJNS5_IJNSA_ILi8EEESB_NSA_ILi4EEEEEEiEEENS5_IJNS5_IJNSA_ILi16EEESB_SS_EEEiEEEiEEENS5_IJNS5_IJNS5_IJSI_SV_NSA_ILi2048EEEEEENSA_ILi8192EEEEEENS5_IJNS5_IJSC_NSA_ILi1024EEENSA_ILi32EEEEEElEEElEEEEEEEESK_NS5_IJlSC_lEEENS4_8TiledMMAINS4_8MMA_AtomIJNS4_4SM904GMMA6SPARSE26GMMA_64x64x32_F32F16F16_SSILNS1E_5MajorE0ELS1H_0ELNS1E_7ScaleInE1ELS1I_1ELNS1E_9SparseSelE0EEEEEENSL_ISD_NS5_IJSC_NSA_ILi0EEES1M_EEEEENS5_IJNS4_10UnderscoreES1P_S1P_EEEEENS4_13SM90_TMA_LOADENS4_14ComposedLayoutINS4_7SwizzleILi3ELi4ELi3EEENS4_25smem_sparse_ptr_flag_bitsILi2ELi16EEENSL_INS5_IJNS5_IJSC_SR_EEENS5_IJSB_SH_EEEEEENS5_IJNS5_IJS1M_SI_EEESO_EEEEEEEvNS4_8identityENS4_23SM90_TMA_LOAD_MULTICASTENS1T_IS1V_NS4_18smem_ptr_flag_bitsILi16EEENSL_INS5_IJSR_SH_EEENS5_IJSH_SC_EEEEEEEvS25_EENS_8epilogue10collective6detail29Sm90TmaWarpSpecializedAdapterINS2F_15DefaultEpilogueIfNS5_IJSC_llEEES2J_NS2E_6thread17LinearCombinationIfLi1EffLNS2K_9ScaleType4KindE0ELNS_15FloatRoundStyleE2EfEENS1_15EpilogueDefaultEEEEEvvEEEEvNT_6ParamsE)
        /*0238*/ 	.short	0x0210
        /*023a*/ 	.short	0x0570


	//----- nvinfo : EIATTR_SW_WAR
	.align		4
.L_36:
        /*023c*/ 	.byte	0x04, 0x36
        /*023e*/ 	.short	(.L_38 - .L_37)
.L_37:
        /*0240*/ 	.word	0x00000008
.L_38:


//--------------------- .nv.callgraph             --------------------------
	.section	.nv.callgraph,"",@"SHT_CUDA_CALLGRAPH"
	.align	4
	.sectionentsize	8
	.align		4
        /*0000*/ 	.word	0x00000000
	.align		4
        /*0004*/ 	.word	0xffffffff
	.align		4
        /*0008*/ 	.word	0x00000000
	.align		4
        /*000c*/ 	.word	0xfffffffe
	.align		4
        /*0010*/ 	.word	0x00000000
	.align		4
        /*0014*/ 	.word	0xfffffffd
	.align		4
        /*0018*/ 	.word	0x00000000
	.align		4
        /*001c*/ 	.word	0xfffffffc


//--------------------- .nv.constant4             --------------------------
	.section	.nv.constant4,"a",@progbits
	.align	8
	.align		8
.nv.constant4:
        /*0000*/ 	.dword	_ZN39_INTERNAL_fff46689_4_k_cu_584c36d6_27924cuda3std3__45__cpo5beginE
	.align		8
        /*0008*/ 	.dword	_ZN39_INTERNAL_fff46689_4_k_cu_584c36d6_27924cuda3std3__45__cpo3endE
	.align		8
        /*0010*/ 	.dword	_ZN39_INTERNAL_fff46689_4_k_cu_584c36d6_27924cuda3std3__45__cpo6cbeginE
	.align		8
        /*0018*/ 	.dword	_ZN39_INTERNAL_fff46689_4_k_cu_584c36d6_27924cuda3std3__45__cpo4cendE
	.align		8
        /*0020*/ 	.dword	_ZN39_INTERNAL_fff46689_4_k_cu_584c36d6_27924cuda3std3__441_GLOBAL__N__fff46689_4_k_cu_584c36d6_27926ignoreE
	.align		8
        /*0028*/ 	.dword	_ZN39_INTERNAL_fff46689_4_k_cu_584c36d6_27924cuda3std3__419piecewise_constructE
	.align		8
        /*0030*/ 	.dword	_ZN39_INTERNAL_fff46689_4_k_cu_584c36d6_27924cuda3std3__48in_placeE
	.align		8
        /*0038*/ 	.dword	_ZN39_INTERNAL_fff46689_4_k_cu_584c36d6_27924cuda3std6ranges3__45__cpo4swapE
	.align		8
        /*0040*/ 	.dword	_ZN39_INTERNAL_fff46689_4_k_cu_584c36d6_27924cuda3std6ranges3__45__cpo9iter_moveE
	.align		8
        /*0048*/ 	.dword	_ZN39_INTERNAL_fff46689_4_k_cu_584c36d6_27924cute7productE
	.align		8
        /*0050*/ 	.dword	_ZN39_INTERNAL_fff46689_4_k_cu_584c36d6_27924cute1_E


//--------------------- .text._ZN7cutlass13device_kernelINS_4gemm6kernel13GemmUniversalIN4cute5tupleIJiiiiEEENS1_10collective13CollectiveMmaINS1_40MainloopSm90TmaGmmaWarpSpecializedSparseILi4ENS5_IJNS4_1CILi2EEENSA_ILi1EEESC_EEENS1_35KernelTmaWarpSpecializedCooperativeEEENS5_IJNSA_ILi256EEENSA_ILi64EEENSA_ILi128EEEEEENS_6half_tENS5_IJNS4_6LayoutINS5_IJiNS5_IJSB_iEEEiEEENS5_IJlNS5_IJSC_SB_EEElEEEEENSL_INS5_IJNS5_IJNS5_IJNSA_ILi8EEESB_NSA_ILi4EEEEEEiEEENS5_IJNS5_IJNSA_ILi16EEESB_SS_EEEiEEEiEEENS5_IJNS5_IJNS5_IJSI_SV_NSA_ILi2048EEEEEENSA_ILi8192EEEEEENS5_IJNS5_IJSC_NSA_ILi1024EEENSA_ILi32EEEEEElEEElEEEEEEEESK_NS5_IJlSC_lEEENS4_8TiledMMAINS4_8MMA_AtomIJNS4_4SM904GMMA6SPARSE26GMMA_64x64x32_F32F16F16_SSILNS1E_5MajorE0ELS1H_0ELNS1E_7ScaleInE1ELS1I_1ELNS1E_9SparseSelE0EEEEEENSL_ISD_NS5_IJSC_NSA_ILi0EEES1M_EEEEENS5_IJNS4_10UnderscoreES1P_S1P_EEEEENS4_13SM90_TMA_LOADENS4_14ComposedLayoutINS4_7SwizzleILi3ELi4ELi3EEENS4_25smem_sparse_ptr_flag_bitsILi2ELi16EEENSL_INS5_IJNS5_IJSC_SR_EEENS5_IJSB_SH_EEEEEENS5_IJNS5_IJS1M_SI_EEESO_EEEEEEEvNS4_8identityENS4_23SM90_TMA_LOAD_MULTICASTENS1T_IS1V_NS4_18smem_ptr_flag_bitsILi16EEENSL_INS5_IJSR_SH_EEENS5_IJSH_SC_EEEEEEEvS25_EENS_8epilogue10collective6detail29Sm90TmaWarpSpecializedAdapterINS2F_15DefaultEpilogueIfNS5_IJSC_llEEES2J_NS2E_6thread17LinearCombinationIfLi1EffLNS2K_9ScaleType4KindE0ELNS_15FloatRoundStyleE2EfEENS1_15EpilogueDefaultEEEEEvvEEEEvNT_6ParamsE --------------------------
	.section	.text._ZN7cutlass13device_kernelINS_4gemm6kernel13GemmUniversalIN4cute5tupleIJiiiiEEENS1_10collective13CollectiveMmaINS1_40MainloopSm90TmaGmmaWarpSpecializedSparseILi4ENS5_IJNS4_1CILi2EEENSA_ILi1EEESC_EEENS1_35KernelTmaWarpSpecializedCooperativeEEENS5_IJNSA_ILi256EEENSA_ILi64EEENSA_ILi128EEEEEENS_6half_tENS5_IJNS4_6LayoutINS5_IJiNS5_IJSB_iEEEiEEENS5_IJlNS5_IJSC_SB_EEElEEEEENSL_INS5_IJNS5_IJNS5_IJNSA_ILi8EEESB_NSA_ILi4EEEEEEiEEENS5_IJNS5_IJNSA_ILi16EEESB_SS_EEEiEEEiEEENS5_IJNS5_IJNS5_IJSI_SV_NSA_ILi2048EEEEEENSA_ILi8192EEEEEENS5_IJNS5_IJSC_NSA_ILi1024EEENSA_ILi32EEEEEElEEElEEEEEEEESK_NS5_IJlSC_lEEENS4_8TiledMMAINS4_8MMA_AtomIJNS4_4SM904GMMA6SPARSE26GMMA_64x64x32_F32F16F16_SSILNS1E_5MajorE0ELS1H_0ELNS1E_7ScaleInE1ELS1I_1ELNS1E_9SparseSelE0EEEEEENSL_ISD_NS5_IJSC_NSA_ILi0EEES1M_EEEEENS5_IJNS4_10UnderscoreES1P_S1P_EEEEENS4_13SM90_TMA_LOADENS4_14ComposedLayoutINS4_7SwizzleILi3ELi4ELi3EEENS4_25smem_sparse_ptr_flag_bitsILi2ELi16EEENSL_INS5_IJNS5_IJSC_SR_EEENS5_IJSB_SH_EEEEEENS5_IJNS5_IJS1M_SI_EEESO_EEEEEEEvNS4_8identityENS4_23SM90_TMA_LOAD_MULTICASTENS1T_IS1V_NS4_18smem_ptr_flag_bitsILi16EEENSL_INS5_IJSR_SH_EEENS5_IJSH_SC_EEEEEEEvS25_EENS_8epilogue10collective6detail29Sm90TmaWarpSpecializedAdapterINS2F_15DefaultEpilogueIfNS5_IJSC_llEEES2J_NS2E_6thread17LinearCombinationIfLi1EffLNS2K_9ScaleType4KindE0ELNS_15FloatRoundStyleE2EfEENS1_15EpilogueDefaultEEEEEvvEEEEvNT_6ParamsE,"ax",@progbits
	.align	128
.text._ZN7cutlass13device_kernelINS_4gemm6kernel13GemmUniversalIN4cute5tupleIJiiiiEEENS1_10collective13CollectiveMmaINS1_40MainloopSm90TmaGmmaWarpSpecializedSparseILi4ENS5_IJNS4_1CILi2EEENSA_ILi1EEESC_EEENS1_35KernelTmaWarpSpecializedCooperativeEEENS5_IJNSA_ILi256EEENSA_ILi64EEENSA_ILi128EEEEEENS_6half_tENS5_IJNS4_6LayoutINS5_IJiNS5_IJSB_iEEEiEEENS5_IJlNS5_IJSC_SB_EEElEEEEENSL_INS5_IJNS5_IJNS5_IJNSA_ILi8EEESB_NSA_ILi4EEEEEEiEEENS5_IJNS5_IJNSA_ILi16EEESB_SS_EEEiEEEiEEENS5_IJNS5_IJNS5_IJSI_SV_NSA_ILi2048EEEEEENSA_ILi8192EEEEEENS5_IJNS5_IJSC_NSA_ILi1024EEENSA_ILi32EEEEEElEEElEEEEEEEESK_NS5_IJlSC_lEEENS4_8TiledMMAINS4_8MMA_AtomIJNS4_4SM904GMMA6SPARSE26GMMA_64x64x32_F32F16F16_SSILNS1E_5MajorE0ELS1H_0ELNS1E_7ScaleInE1ELS1I_1ELNS1E_9SparseSelE0EEEEEENSL_ISD_NS5_IJSC_NSA_ILi0EEES1M_EEEEENS5_IJNS4_10UnderscoreES1P_S1P_EEEEENS4_13SM90_TMA_LOADENS4_14ComposedLayoutINS4_7SwizzleILi3ELi4ELi3EEENS4_25smem_sparse_ptr_flag_bitsILi2ELi16EEENSL_INS5_IJNS5_IJSC_SR_EEENS5_IJSB_SH_EEEEEENS5_IJNS5_IJS1M_SI_EEESO_EEEEEEEvNS4_8identityENS4_23SM90_TMA_LOAD_MULTICASTENS1T_IS1V_NS4_18smem_ptr_flag_bitsILi16EEENSL_INS5_IJSR_SH_EEENS5_IJSH_SC_EEEEEEEvS25_EENS_8epilogue10collective6detail29Sm90TmaWarpSpecializedAdapterINS2F_15DefaultEpilogueIfNS5_IJSC_llEEES2J_NS2E_6thread17LinearCombinationIfLi1EffLNS2K_9ScaleType4KindE0ELNS_15FloatRoundStyleE2EfEENS1_15EpilogueDefaultEEEEEvvEEEEvNT_6ParamsE:
        .type           _ZN7cutlass13device_kernelINS_4gemm6kernel13GemmUniversalIN4cute5tupleIJiiiiEEENS1_10collective13CollectiveMmaINS1_40MainloopSm90TmaGmmaWarpSpecializedSparseILi4ENS5_IJNS4_1CILi2EEENSA_ILi1EEESC_EEENS1_35KernelTmaWarpSpecializedCooperativeEEENS5_IJNSA_ILi256EEENSA_ILi64EEENSA_ILi128EEEEEENS_6half_tENS5_IJNS4_6LayoutINS5_IJiNS5_IJSB_iEEEiEEENS5_IJlNS5_IJSC_SB_EEElEEEEENSL_INS5_IJNS5_IJNS5_IJNSA_ILi8EEESB_NSA_ILi4EEEEEEiEEENS5_IJNS5_IJNSA_ILi16EEESB_SS_EEEiEEEiEEENS5_IJNS5_IJNS5_IJSI_SV_NSA_ILi2048EEEEEENSA_ILi8192EEEEEENS5_IJNS5_IJSC_NSA_ILi1024EEENSA_ILi32EEEEEElEEElEEEEEEEESK_NS5_IJlSC_lEEENS4_8TiledMMAINS4_8MMA_AtomIJNS4_4SM904GMMA6SPARSE26GMMA_64x64x32_F32F16F16_SSILNS1E_5MajorE0ELS1H_0ELNS1E_7ScaleInE1ELS1I_1ELNS1E_9SparseSelE0EEEEEENSL_ISD_NS5_IJSC_NSA_ILi0EEES1M_EEEEENS5_IJNS4_10UnderscoreES1P_S1P_EEEEENS4_13SM90_TMA_LOADENS4_14ComposedLayoutINS4_7SwizzleILi3ELi4ELi3EEENS4_25smem_sparse_ptr_flag_bitsILi2ELi16EEENSL_INS5_IJNS5_IJSC_SR_EEENS5_IJSB_SH_EEEEEENS5_IJNS5_IJS1M_SI_EEESO_EEEEEEEvNS4_8identityENS4_23SM90_TMA_LOAD_MULTICASTENS1T_IS1V_NS4_18smem_ptr_flag_bitsILi16EEENSL_INS5_IJSR_SH_EEENS5_IJSH_SC_EEEEEEEvS25_EENS_8epilogue10collective6detail29Sm90TmaWarpSpecializedAdapterINS2F_15DefaultEpilogueIfNS5_IJSC_llEEES2J_NS2E_6thread17LinearCombinationIfLi1EffLNS2K_9ScaleType4KindE0ELNS_15FloatRoundStyleE2EfEENS1_15EpilogueDefaultEEEEEvvEEEEvNT_6ParamsE,@function
        .size           _ZN7cutlass13device_kernelINS_4gemm6kernel13GemmUniversalIN4cute5tupleIJiiiiEEENS1_10collective13CollectiveMmaINS1_40MainloopSm90TmaGmmaWarpSpecializedSparseILi4ENS5_IJNS4_1CILi2EEENSA_ILi1EEESC_EEENS1_35KernelTmaWarpSpecializedCooperativeEEENS5_IJNSA_ILi256EEENSA_ILi64EEENSA_ILi128EEEEEENS_6half_tENS5_IJNS4_6LayoutINS5_IJiNS5_IJSB_iEEEiEEENS5_IJlNS5_IJSC_SB_EEElEEEEENSL_INS5_IJNS5_IJNS5_IJNSA_ILi8EEESB_NSA_ILi4EEEEEEiEEENS5_IJNS5_IJNSA_ILi16EEESB_SS_EEEiEEEiEEENS5_IJNS5_IJNS5_IJSI_SV_NSA_ILi2048EEEEEENSA_ILi8192EEEEEENS5_IJNS5_IJSC_NSA_ILi1024EEENSA_ILi32EEEEEElEEElEEEEEEEESK_NS5_IJlSC_lEEENS4_8TiledMMAINS4_8MMA_AtomIJNS4_4SM904GMMA6SPARSE26GMMA_64x64x32_F32F16F16_SSILNS1E_5MajorE0ELS1H_0ELNS1E_7ScaleInE1ELS1I_1ELNS1E_9SparseSelE0EEEEEENSL_ISD_NS5_IJSC_NSA_ILi0EEES1M_EEEEENS5_IJNS4_10UnderscoreES1P_S1P_EEEEENS4_13SM90_TMA_LOADENS4_14ComposedLayoutINS4_7SwizzleILi3ELi4ELi3EEENS4_25smem_sparse_ptr_flag_bitsILi2ELi16EEENSL_INS5_IJNS5_IJSC_SR_EEENS5_IJSB_SH_EEEEEENS5_IJNS5_IJS1M_SI_EEESO_EEEEEEEvNS4_8identityENS4_23SM90_TMA_LOAD_MULTICASTENS1T_IS1V_NS4_18smem_ptr_flag_bitsILi16EEENSL_INS5_IJSR_SH_EEENS5_IJSH_SC_EEEEEEEvS25_EENS_8epilogue10collective6detail29Sm90TmaWarpSpecializedAdapterINS2F_15DefaultEpilogueIfNS5_IJSC_llEEES2J_NS2E_6thread17LinearCombinationIfLi1EffLNS2K_9ScaleType4KindE0ELNS_15FloatRoundStyleE2EfEENS1_15EpilogueDefaultEEEEEvvEEEEvNT_6ParamsE,(.L_x_188 - _ZN7cutlass13device_kernelINS_4gemm6kernel13GemmUniversalIN4cute5tupleIJiiiiEEENS1_10collective13CollectiveMmaINS1_40MainloopSm90TmaGmmaWarpSpecializedSparseILi4ENS5_IJNS4_1CILi2EEENSA_ILi1EEESC_EEENS1_35KernelTmaWarpSpecializedCooperativeEEENS5_IJNSA_ILi256EEENSA_ILi64EEENSA_ILi128EEEEEENS_6half_tENS5_IJNS4_6LayoutINS5_IJiNS5_IJSB_iEEEiEEENS5_IJlNS5_IJSC_SB_EEElEEEEENSL_INS5_IJNS5_IJNS5_IJNSA_ILi8EEESB_NSA_ILi4EEEEEEiEEENS5_IJNS5_IJNSA_ILi16EEESB_SS_EEEiEEEiEEENS5_IJNS5_IJNS5_IJSI_SV_NSA_ILi2048EEEEEENSA_ILi8192EEEEEENS5_IJNS5_IJSC_NSA_ILi1024EEENSA_ILi32EEEEEElEEElEEEEEEEESK_NS5_IJlSC_lEEENS4_8TiledMMAINS4_8MMA_AtomIJNS4_4SM904GMMA6SPARSE26GMMA_64x64x32_F32F16F16_SSILNS1E_5MajorE0ELS1H_0ELNS1E_7ScaleInE1ELS1I_1ELNS1E_9SparseSelE0EEEEEENSL_ISD_NS5_IJSC_NSA_ILi0EEES1M_EEEEENS5_IJNS4_10UnderscoreES1P_S1P_EEEEENS4_13SM90_TMA_LOADENS4_14ComposedLayoutINS4_7SwizzleILi3ELi4ELi3EEENS4_25smem_sparse_ptr_flag_bitsILi2ELi16EEENSL_INS5_IJNS5_IJSC_SR_EEENS5_IJSB_SH_EEEEEENS5_IJNS5_IJS1M_SI_EEESO_EEEEEEEvNS4_8identityENS4_23SM90_TMA_LOAD_MULTICASTENS1T_IS1V_NS4_18smem_ptr_flag_bitsILi16EEENSL_INS5_IJSR_SH_EEENS5_IJSH_SC_EEEEEEEvS25_EENS_8epilogue10collective6detail29Sm90TmaWarpSpecializedAdapterINS2F_15DefaultEpilogueIfNS5_IJSC_llEEES2J_NS2E_6thread17LinearCombinationIfLi1EffLNS2K_9ScaleType4KindE0ELNS_15FloatRoundStyleE2EfEENS1_15EpilogueDefaultEEEEEvvEEEEvNT_6ParamsE)
        .other          _ZN7cutlass13device_kernelINS_4gemm6kernel13GemmUniversalIN4cute5tupleIJiiiiEEENS1_10collective13CollectiveMmaINS1_40MainloopSm90TmaGmmaWarpSpecializedSparseILi4ENS5_IJNS4_1CILi2EEENSA_ILi1EEESC_EEENS1_35KernelTmaWarpSpecializedCooperativeEEENS5_IJNSA_ILi256EEENSA_ILi64EEENSA_ILi128EEEEEENS_6half_tENS5_IJNS4_6LayoutINS5_IJiNS5_IJSB_iEEEiEEENS5_IJlNS5_IJSC_SB_EEElEEEEENSL_INS5_IJNS5_IJNS5_IJNSA_ILi8EEESB_NSA_ILi4EEEEEEiEEENS5_IJNS5_IJNSA_ILi16EEESB_SS_EEEiEEEiEEENS5_IJNS5_IJNS5_IJSI_SV_NSA_ILi2048EEEEEENSA_ILi8192EEEEEENS5_IJNS5_IJSC_NSA_ILi1024EEENSA_ILi32EEEEEElEEElEEEEEEEESK_NS5_IJlSC_lEEENS4_8TiledMMAINS4_8MMA_AtomIJNS4_4SM904GMMA6SPARSE26GMMA_64x64x32_F32F16F16_SSILNS1E_5MajorE0ELS1H_0ELNS1E_7ScaleInE1ELS1I_1ELNS1E_9SparseSelE0EEEEEENSL_ISD_NS5_IJSC_NSA_ILi0EEES1M_EEEEENS5_IJNS4_10UnderscoreES1P_S1P_EEEEENS4_13SM90_TMA_LOADENS4_14ComposedLayoutINS4_7SwizzleILi3ELi4ELi3EEENS4_25smem_sparse_ptr_flag_bitsILi2ELi16EEENSL_INS5_IJNS5_IJSC_SR_EEENS5_IJSB_SH_EEEEEENS5_IJNS5_IJS1M_SI_EEESO_EEEEEEEvNS4_8identityENS4_23SM90_TMA_LOAD_MULTICASTENS1T_IS1V_NS4_18smem_ptr_flag_bitsILi16EEENSL_INS5_IJSR_SH_EEENS5_IJSH_SC_EEEEEEEvS25_EENS_8epilogue10collective6detail29Sm90TmaWarpSpecializedAdapterINS2F_15DefaultEpilogueIfNS5_IJSC_llEEES2J_NS2E_6thread17LinearCombinationIfLi1EffLNS2K_9ScaleType4KindE0ELNS_15FloatRoundStyleE2EfEENS1_15EpilogueDefaultEEEEEvvEEEEvNT_6ParamsE,@"STO_CUDA_ENTRY STV_DEFAULT"
_ZN7cutlass13device_kernelINS_4gemm6kernel13GemmUniversalIN4cute5tupleIJiiiiEEENS1_10collective13CollectiveMmaINS1_40MainloopSm90TmaGmmaWarpSpecializedSparseILi4ENS5_IJNS4_1CILi2EEENSA_ILi1EEESC_EEENS1_35KernelTmaWarpSpecializedCooperativeEEENS5_IJNSA_ILi256EEENSA_ILi64EEENSA_ILi128EEEEEENS_6half_tENS5_IJNS4_6LayoutINS5_IJiNS5_IJSB_iEEEiEEENS5_IJlNS5_IJSC_SB_EEElEEEEENSL_INS5_IJNS5_IJNS5_IJNSA_ILi8EEESB_NSA_ILi4EEEEEEiEEENS5_IJNS5_IJNSA_ILi16EEESB_SS_EEEiEEEiEEENS5_IJNS5_IJNS5_IJSI_SV_NSA_ILi2048EEEEEENSA_ILi8192EEEEEENS5_IJNS5_IJSC_NSA_ILi1024EEENSA_ILi32EEEEEElEEElEEEEEEEESK_NS5_IJlSC_lEEENS4_8TiledMMAINS4_8MMA_AtomIJNS4_4SM904GMMA6SPARSE26GMMA_64x64x32_F32F16F16_SSILNS1E_5MajorE0ELS1H_0ELNS1E_7ScaleInE1ELS1I_1ELNS1E_9SparseSelE0EEEEEENSL_ISD_NS5_IJSC_NSA_ILi0EEES1M_EEEEENS5_IJNS4_10UnderscoreES1P_S1P_EEEEENS4_13SM90_TMA_LOADENS4_14ComposedLayoutINS4_7SwizzleILi3ELi4ELi3EEENS4_25smem_sparse_ptr_flag_bitsILi2ELi16EEENSL_INS5_IJNS5_IJSC_SR_EEENS5_IJSB_SH_EEEEEENS5_IJNS5_IJS1M_SI_EEESO_EEEEEEEvNS4_8identityENS4_23SM90_TMA_LOAD_MULTICASTENS1T_IS1V_NS4_18smem_ptr_flag_bitsILi16EEENSL_INS5_IJSR_SH_EEENS5_IJSH_SC_EEEEEEEvS25_EENS_8epilogue10collective6detail29Sm90TmaWarpSpecializedAdapterINS2F_15DefaultEpilogueIfNS5_IJSC_llEEES2J_NS2E_6thread17LinearCombinationIfLi1EffLNS2K_9ScaleType4KindE0ELNS_15FloatRoundStyleE2EfEENS1_15EpilogueDefaultEEEEEvvEEEEvNT_6ParamsE:
[----:B------:R-:W-:Y:S01]  /*0000*/  LDC R1, c[0x0][0x28] ;  /* 0x00000a00ff017b82 */ /* 0x000fe20000000800 */
[----:B------:R-:W0:Y:S01]  /*0010*/  S2R R4, SR_TID.X ;  /* 0x0000000000047919 */ /* 0x000e220000002100 */
[----:B------:R-:W-:Y:S01]  /*0020*/  ELECT P0, URZ, PT ;  /* 0x00000000003f782f */ /* 0x000fe20003800000 */
[----:B------:R-:W-:Y:S01]  /*0030*/  BSSY B0, `(.L_x_0) ;  /* 0x0000012000007945 */ /* 0x000fe20003800000 */
[--C-:B0-----:R-:W-:Y:S02]  /*0040*/  SHF.R.U32.HI R0, RZ, 0x5, R4.reuse ;  /* 0x00000005ff007819 */ /* 0x101fe40000011604 */
[----:B------:R-:W-:-:S03]  /*0050*/  SHF.R.U32.HI R10, RZ, 0x7, R4 ;  /* 0x00000007ff0a7819 */ /* 0x000fc60000011604 */
[----:B------:R-:W0:Y:S04]  /*0060*/  SHFL.IDX PT, R6, R0, RZ, 0x1f ;  /* 0x00001fff00067589 */ /* 0x000e2800000e0000 */
[----:B------:R1:W2:Y:S01]  /*0070*/  SHFL.IDX PT, R2, R10, RZ, 0x1f ;  /* 0x00001fff0a027589 */ /* 0x0002a200000e0000 */
[----:B0-----:R-:W-:-:S13]  /*0080*/  ISETP.NE.OR P0, PT, R6, RZ, !P0 ;  /* 0x000000ff0600720c */ /* 0x001fda0004705670 */
[----:B-12---:R-:W-:Y:S05]  /*0090*/  @P0 BRA `(.L_x_1) ;  /* 0x00000000002c0947 */ /* 0x006fea0003800000 */
[----:B------:R-:W-:Y:S02]  /*00a0*/  ULDC.64 UR4, c[0x0][0x198] ;  /* 0x0000660000047ab9 */ /* 0x000fe40000000a00 */
[----:B------:R-:W-:Y:S02]  /*00b0*/  UIADD3 UR6, UP0, UR4, 0xf0, URZ ;  /* 0x000000f004067890 */ /* 0x000fe4000ff1e03f */
[----:B------:R-:W-:Y:S02]  /*00c0*/  UIADD3 UR8, UP1, UR4, 0x1f0, URZ ;  /* 0x000001f004087890 */ /* 0x000fe4000ff3e03f */
[----:B------:R-:W-:Y:S02]  /*00d0*/  UIADD3 UR4, UP2, UR4, 0x2f0, URZ ;  /* 0x000002f004047890 */ /* 0x000fe4000ff5e03f */
[----:B------:R-:W-:Y:S02]  /*00e0*/  UIADD3.X UR7, URZ, UR5, URZ, UP0, !UPT ;  /* 0x000000053f077290 */ /* 0x000fe400087fe43f */
[----:B------:R-:W-:-:S02]  /*00f0*/  UIADD3.X UR9, URZ, UR5, URZ, UP1, !UPT ;  /* 0x000000053f097290 */ /* 0x000fc40008ffe43f */
[----:B------:R-:W-:-:S05]  /*0100*/  UIADD3.X UR5, URZ, UR5, URZ, UP2, !UPT ;  /* 0x000000053f057290 */ /* 0x000fca00097fe43f */
[----:B------:R0:W-:Y:S02]  /*0110*/  UTMACCTL.PF [UR6] ;  /* 0x00000000060079b9 */ /* 0x0001e40008040000 */
[----:B------:R0:W-:Y:S02]  /*0120*/  UTMACCTL.PF [UR8] ;  /* 0x00000000080079b9 */ /* 0x0001e40008040000 */
[----:B------:R0:W-:Y:S02]  /*0130*/  UTMACCTL.PF [UR4] ;  /* 0x00000000040079b9 */ /* 0x0001e40008040000 */
[----:B0-----:R-:W-:Y:S01]  /*0140*/  NOP ;  /* 0x0000000000007918 */ /* 0x001fe20000000000 */
.L_x_1:
[----:B------:R-:W-:Y:S05]  /*0150*/  BSYNC B0 ;  /* 0x0000000000007941 */ /* 0x000fea0003800000 */
.L_x_0:
[----:B------:R-:W0:Y:S02]  /*0160*/  SHFL.IDX PT, R3, R0, RZ, 0x1f ;  /* 0x00001fff00037589 */ /* 0x000e2400000e0000 */
[----:B0-----:R-:W-:-:S13]  /*0170*/  ISETP.NE.AND P0, PT, R3, RZ, PT ;  /* 0x000000ff0300720c */ /* 0x001fda0003f05270 */
[----:B------:R-:W-:Y:S05]  /*0180*/  @P0 BRA `(.L_x_2) ;  /* 0x0000000000580947 */ /* 0x000fea0003800000 */
[----:B------:R-:W0:Y:S01]  /*0190*/  S2UR UR8, SR_CgaCtaId ;  /* 0x00000000000879c3 */ /* 0x000e220000008800 */
[----:B------:R-:W-:Y:S01]  /*01a0*/  UMOV UR4, 0x400 ;  /* 0x0000040000047882 */ /* 0x000fe20000000000 */
[----:B------:R-:W-:Y:S01]  /*01b0*/  UMOV UR5, 0x1 ;  /* 0x0000000100057882 */ /* 0x000fe20000000000 */
[----:B------:R-:W-:Y:S01]  /*01c0*/  UMOV UR6, 0x4 ;  /* 0x0000000400067882 */ /* 0x000fe20000000000 */
[----:B------:R-:W-:Y:S01]  /*01d0*/  ELECT P0, URZ, PT ;  /* 0x00000000003f782f */ /* 0x000fe20003800000 */
[----:B------:R-:W-:-:S04]  /*01e0*/  UIADD3 UR6, -UR6, 0x100000, URZ ;  /* 0x0010000006067890 */ /* 0x000fc8000fffe13f */
[----:B------:R-:W-:Y:S02]  /*01f0*/  USHF.L.U32 UR7, UR6, 0xb, URZ ;  /* 0x0000000b06077899 */ /* 0x000fe4000800063f */
[----:B------:R-:W-:Y:S02]  /*0200*/  USHF.L.U32 UR6, UR6, 0x1, URZ ;  /* 0x0000000106067899 */ /* 0x000fe4000800063f */
[----:B0-----:R-:W-:Y:S02]  /*0210*/  ULEA UR8, UR8, UR4, 0x18 ;  /* 0x0000000408087291 */ /* 0x001fe4000f8ec03f */
[----:B------:R-:W-:-:S04]  /*0220*/  UIADD3 UR4, -UR5, 0x100000, URZ ;  /* 0x0010000005047890 */ /* 0x000fc8000fffe13f */
[----:B------:R-:W-:Y:S02]  /*0230*/  USHF.L.U32 UR5, UR4, 0xb, URZ ;  /* 0x0000000b04057899 */ /* 0x000fe4000800063f */
[----:B------:R-:W-:Y:S01]  /*0240*/  USHF.L.U32 UR4, UR4, 0x1, URZ ;  /* 0x0000000104047899 */ /* 0x000fe2000800063f */
[----:B------:R-:W0:Y:S11]  /*0250*/  FENCE.VIEW.ASYNC.S ;  /* 0x00000000000073c6 */ /* 0x000e360000000000 */
[----:B0-----:R0:W1:Y:S01]  /*0260*/  SYNCS.EXCH.64 URZ, [UR8], UR4 ;  /* 0x00000004083f75b2 */ /* 0x0010620008000100 */
[----:B------:R0:W2:Y:S01]  /*0270*/  SYNCS.EXCH.64 URZ, [UR8+0x20], UR6 ;  /* 0x00002006083f75b2 */ /* 0x0000a20008000100 */
[----:B------:R0:W3:Y:S01]  /*0280*/  SYNCS.EXCH.64 URZ, [UR8+0x8], UR4 ;  /* 0x00000804083f75b2 */ /* 0x0000e20008000100 */
[----:B------:R0:W4:Y:S01]  /*0290*/  SYNCS.EXCH.64 URZ, [UR8+0x28], UR6 ;  /* 0x00002806083f75b2 */ /* 0x0001220008000100 */
[----:B------:R0:W0:Y:S01]  /*02a0*/  SYNCS.EXCH.64 URZ, [UR8+0x10], UR4 ;  /* 0x00001004083f75b2 */ /* 0x0000220008000100 */
[----:B------:R0:W0:Y:S01]  /*02b0*/  SYNCS.EXCH.64 URZ, [UR8+0x30], UR6 ;  /* 0x00003006083f75b2 */ /* 0x0000220008000100 */
[----:B------:R0:W0:Y:S01]  /*02c0*/  SYNCS.EXCH.64 URZ, [UR8+0x18], UR4 ;  /* 0x00001804083f75b2 */ /* 0x0000220008000100 */
[----:B------:R0:W0:Y:S01]  /*02d0*/  SYNCS.EXCH.64 URZ, [UR8+0x38], UR6 ;  /* 0x00003806083f75b2 */ /* 0x0000220008000100 */
[----:B------:R-:W-:Y:S01]  /*02e0*/  NOP ;  /* 0x0000000000007918 */ /* 0x000fe20000000000 */
.L_x_2:
[----:B0-----:R-:W0:Y:S01]  /*02f0*/  S2UR UR8, SR_CTAID.X ;  /* 0x00000000000879c3 */ /* 0x001e220000002500 */
[----:B------:R-:W-:Y:S01]  /*0300*/  SHF.R.S32.HI R5, RZ, 0x1f, R4 ;  /* 0x0000001fff057819 */ /* 0x000fe20000011404 */
[----:B------:R-:W5:Y:S01]  /*0310*/  SHFL.IDX PT, R0, R0, RZ, 0x1f ;  /* 0x00001fff00007589 */ /* 0x000f6200000e0000 */
[----:B------:R-:W-:Y:S01]  /*0320*/  ELECT P0, URZ, PT ;  /* 0x00000000003f782f */ /* 0x000fe20003800000 */
[----:B------:R-:W-:Y:S01]  /*0330*/  VIADD R14, R2, 0xffffffff ;  /* 0xffffffff020e7836 */ /* 0x000fe20000000000 */
[----:B------:R-:W-:Y:S01]  /*0340*/  LEA.HI R5, R5, R4, RZ, 0x7 ;  /* 0x0000000405057211 */ /* 0x000fe200078f38ff */
[----:B------:R-:W1:Y:S01]  /*0350*/  S2R R12, SR_CTAID.Y ;  /* 0x00000000000c7919 */ /* 0x000e620000002600 */
[----:B------:R-:W-:Y:S01]  /*0360*/  ULDC UR4, c[0x0][0x150] ;  /* 0x0000540000047ab9 */ /* 0x000fe20000000800 */
[----:B------:R-:W2:Y:S01]  /*0370*/  LDC R11, c[0x0][0x144] ;  /* 0x00005100ff0b7b82 */ /* 0x000ea20000000800 */
[----:B------:R-:W-:Y:S01]  /*0380*/  LOP3.LUT R5, R5, 0xffffff80, RZ, 0xc0, !PT ;  /* 0xffffff8005057812 */ /* 0x000fe200078ec0ff */
[----:B------:R-:W-:Y:S01]  /*0390*/  NOP ;  /* 0x0000000000007918 */ /* 0x000fe20000000000 */
[----:B------:R-:W-:Y:S01]  /*03a0*/  NOP ;  /* 0x0000000000007918 */ /* 0x000fe20000000000 */
[----:B------:R-:W-:-:S02]  /*03b0*/  ISETP.GE.U32.AND P5, PT, R14, 0x2, PT ;  /* 0x000000020e00780c */ /* 0x000fc40003fa6070 */
[----:B------:R-:W-:Y:S01]  /*03c0*/  IMAD.IADD R5, R4, 0x1, -R5 ;  /* 0x0000000104057824 */ /* 0x000fe200078e0a05 */
[----:B------:R-:W-:Y:S01]  /*03d0*/  ISETP.NE.AND P2, PT, R2, RZ, PT ;  /* 0x000000ff0200720c */ /* 0x000fe20003f45270 */
[----:B------:R-:W3:Y:S03]  /*03e0*/  LDC R15, c[0x0][0x148] ;  /* 0x00005200ff0f7b82 */ /* 0x000ee60000000800 */
[----:B------:R-:W-:Y:S02]  /*03f0*/  SHF.R.S32.HI R8, RZ, 0x1f, R5 ;  /* 0x0000001fff087819 */ /* 0x000fe40000011405 */
[----:B------:R-:W-:Y:S02]  /*0400*/  LOP3.LUT P6, RZ, R5, 0x7, RZ, 0xc0, !PT ;  /* 0x0000000705ff7812 */ /* 0x000fe400078cc0ff */
[----:B------:R-:W-:Y:S02]  /*0410*/  LEA.HI R8, R8, R5, RZ, 0x3 ;  /* 0x0000000508087211 */ /* 0x000fe400078f18ff */
[----:B0-----:R-:W-:-:S02]  /*0420*/  I2FP.F32.U32 R7, UR8 ;  /* 0x0000000800077c45 */ /* 0x001fc40008201000 */
[----:B-----5:R-:W-:Y:S02]  /*0430*/  ISETP.NE.OR P0, PT, R0, RZ, !P0 ;  /* 0x000000ff0000720c */ /* 0x020fe40004705670 */
[--C-:B------:R-:W-:Y:S01]  /*0440*/  SHF.R.S32.HI R0, RZ, 0x3, R8.reuse ;  /* 0x00000003ff007819 */ /* 0x100fe20000011408 */
[----:B------:R-:W-:Y:S01]  /*0450*/  FMUL R9, R7, UR4 ;  /* 0x0000000407097c20 */ /* 0x000fe20008400000 */
[----:B------:R-:W-:Y:S01]  /*0460*/  SHF.R.S32.HI R7, RZ, 0x1f, R8 ;  /* 0x0000001fff077819 */ /* 0x000fe20000011408 */
[----:B------:R-:W-:Y:S01]  /*0470*/  ULDC UR4, c[0x0][0x154] ;  /* 0x0000550000047ab9 */ /* 0x000fe20000000800 */
[----:B------:R-:W-:Y:S02]  /*0480*/  SHF.R.S32.HI R8, RZ, 0x1f, R3 ;  /* 0x0000001fff087819 */ /* 0x000fe40000011403 */
[----:B------:R-:W-:Y:S01]  /*0490*/  LEA.HI R7, R7, R0, RZ, 0x2 ;  /* 0x0000000007077211 */ /* 0x000fe200078f10ff */
[----:B------:R-:W0:Y:S01]  /*04a0*/  F2I.U32.TRUNC.NTZ R9, R9 ;  /* 0x0000000900097305 */ /* 0x000e22000020f000 */
[----:B------:R-:W-:-:S02]  /*04b0*/  LEA.HI R8, R8, R3, RZ, 0x2 ;  /* 0x0000000308087211 */ /* 0x000fc400078f10ff */
[----:B------:R-:W-:Y:S01]  /*04c0*/  LOP3.LUT R7, R7, 0xfffffffc, RZ, 0xc0, !PT ;  /* 0xfffffffc07077812 */ /* 0x000fe200078ec0ff */
[----:B------:R-:W-:Y:S01]  /*04d0*/  VOTEU.ALL UP0, P0 ;  /* 0x00000000003f7886 */ /* 0x000fe20000000000 */
[----:B------:R-:W-:Y:S01]  /*04e0*/  LOP3.LUT R8, R8, 0x3ffffffc, RZ, 0xc0, !PT ;  /* 0x3ffffffc08087812 */ /* 0x000fe200078ec0ff */
[----:B------:R-:W-:Y:S02]  /*04f0*/  VOTEU.ALL UP1, P0 ;  /* 0x00000000003f7886 */ /* 0x000fe40000020000 */
[----:B------:R-:W-:Y:S01]  /*0500*/  IMAD.IADD R7, R0, 0x1, -R7 ;  /* 0x0000000100077824 */ /* 0x000fe200078e0a07 */
[----:B------:R-:W5:Y:S01]  /*0510*/  @!UP0 S2UR UR7, SR_CgaCtaId ;  /* 0x00000000000789c3 */ /* 0x000f620000008800 */
[----:B------:R-:W-:Y:S01]  /*0520*/  IMAD.IADD R8, R3, 0x1, -R8 ;  /* 0x0000000103087824 */ /* 0x000fe200078e0a08 */
[----:B------:R-:W-:Y:S01]  /*0530*/  SHF.R.S32.HI R3, RZ, 0x1f, R6 ;  /* 0x0000001fff037819 */ /* 0x000fe20000011406 */
[----:B------:R-:W-:Y:S02]  /*0540*/  @!UP0 UMOV UR6, 0x400 ;  /* 0x0000040000068882 */ /* 0x000fe40000000000 */
[----:B------:R-:W-:Y:S01]  /*0550*/  IMAD R7, R8, 0x4, R7 ;  /* 0x0000000408077824 */ /* 0x000fe200078e0207 */
[----:B-1----:R-:W-:Y:S01]  /*0560*/  I2FP.F32.U32 R8, R12 ;  /* 0x0000000c00087245 */ /* 0x002fe20000201000 */
[----:B0-----:R-:W-:Y:S01]  /*0570*/  IMAD.MOV R0, RZ, RZ, -R9 ;  /* 0x000000ffff007224 */ /* 0x001fe200078e0a09 */
[----:B------:R-:W-:Y:S01]  /*0580*/  LEA.HI R3, R3, R6, RZ, 0x2 ;  /* 0x0000000603037211 */ /* 0x000fe200078f10ff */
[----:B------:R-:W0:Y:S02]  /*0590*/  LDC R9, c[0x0][0x140] ;  /* 0x00005000ff097b82 */ /* 0x000e240000000800 */
[----:B--2---:R-:W-:Y:S01]  /*05a0*/  IMAD R11, R11, R0, UR8 ;  /* 0x000000080b0b7e24 */ /* 0x004fe2000f8e0200 */
[----:B------:R-:W-:Y:S01]  /*05b0*/  LEA.HI R0, R7, R7, RZ, 0x1 ;  /* 0x0000000707007211 */ /* 0x000fe200078f08ff */
[----:B------:R-:W-:Y:S01]  /*05c0*/  FMUL R8, R8, UR4 ;  /* 0x0000000408087c20 */ /* 0x000fe20008400000 */
[----:B------:R-:W-:Y:S01]  /*05d0*/  LOP3.LUT R3, R3, 0xfffffffc, RZ, 0xc0, !PT ;  /* 0xfffffffc03037812 */ /* 0x000fe200078ec0ff */
[----:B------:R-:W-:Y:S01]  /*05e0*/  UMOV UR4, 0x20 ;  /* 0x0000002000047882 */ /* 0x000fe20000000000 */
[----:B------:R-:W-:Y:S01]  /*05f0*/  LOP3.LUT R0, R0, 0xfffffffe, RZ, 0xc0, !PT ;  /* 0xfffffffe00007812 */ /* 0x000fe200078ec0ff */
[----:B------:R-:W-:-:S04]  /*0600*/  @!UP0 UIADD3 UR4, -UR4, 0x100000, URZ ;  /* 0x0010000004048890 */ /* 0x000fc8000fffe13f */
[----:B------:R-:W-:Y:S02]  /*0610*/  @!UP0 USHF.L.U32 UR5, UR4, 0xb, URZ ;  /* 0x0000000b04058899 */ /* 0x000fe4000800063f */
[----:B------:R-:W-:Y:S01]  /*0620*/  @!UP0 USHF.L.U32 UR4, UR4, 0x1, URZ ;  /* 0x0000000104048899 */ /* 0x000fe2000800063f */
[----:B------:R-:W1:Y:S01]  /*0630*/  F2I.U32.TRUNC.NTZ R8, R8 ;  /* 0x0000000800087305 */ /* 0x000e62000020f000 */
[----:B------:R-:W-:Y:S02]  /*0640*/  IMAD.IADD R6, R6, 0x1, -R3 ;  /* 0x0000000106067824 */ /* 0x000fe400078e0a03 */
[C---:B------:R-:W-:Y:S01]  /*0650*/  IMAD.IADD R0, R7.reuse, 0x1, -R0 ;  /* 0x0000000107007824 */ /* 0x040fe200078e0a00 */
[----:B-----5:R-:W-:Y:S02]  /*0660*/  @!UP0 ULEA UR6, UR7, UR6, 0x18 ;  /* 0x0000000607068291 */ /* 0x020fe4000f8ec03f */
[----:B------:R-:W-:Y:S01]  /*0670*/  ISETP.NE.AND P4, PT, R6, 0x3, PT ;  /* 0x000000030600780c */ /* 0x000fe20003f85270 */
[----:B------:R-:W-:Y:S01]  /*0680*/  VOTEU.ALL UP0, P0 ;  /* 0x00000000003f7886 */ /* 0x000fe20000000000 */
[----:B------:R-:W-:Y:S01]  /*0690*/  ISETP.NE.AND P3, PT, R0, R11, PT ;  /* 0x0000000b0000720c */ /* 0x000fe20003f65270 */
[----:B------:R-:W-:Y:S01]  /*06a0*/  IMAD.SHL.U32 R0, R7, 0x4, RZ ;  /* 0x0000000407007824 */ /* 0x000fe200078e00ff */
[----:B------:R-:W-:-:S02]  /*06b0*/  ISETP.EQ.OR P0, PT, R6, RZ, !P4 ;  /* 0x000000ff0600720c */ /* 0x000fc40006702670 */
[----:B0-----:R-:W-:Y:S01]  /*06c0*/  ISETP.EQ.U32.AND P1, PT, R9, 0x1, PT ;  /* 0x000000010900780c */ /* 0x001fe20003f22070 */
[----:B-1----:R-:W-:Y:S01]  /*06d0*/  IMAD.MOV R22, RZ, RZ, -R8 ;  /* 0x000000ffff167224 */ /* 0x002fe200078e0a08 */
[----:B------:R-:W-:Y:S01]  /*06e0*/  LOP3.LUT R9, R7, 0xc, R0, 0x78, !PT ;  /* 0x0000000c07097812 */ /* 0x000fe200078e7800 */
[----:B------:R-:W0:Y:S02]  /*06f0*/  FENCE.VIEW.ASYNC.S ;  /* 0x00000000000073c6 */ /* 0x000e240000000000 */
[----:B0-----:R0:W1:Y:S01]  /*0700*/  @!UP0 SYNCS.EXCH.64 URZ, [UR6+0x50], UR4 ;  /* 0x00005004063f85b2 */ /* 0x0010620008000100 */
[----:B------:R-:W-:Y:S01]  /*0710*/  ISETP.EQ.AND P0, PT, R2, RZ, P0 ;  /* 0x000000ff0200720c */ /* 0x000fe20000702270 */
[----:B---3--:R-:W-:Y:S02]  /*0720*/  IMAD R3, R15, R22, R12 ;  /* 0x000000160f037224 */ /* 0x008fe400078e020c */
[----:B------:R-:W-:Y:S01]  /*0730*/  @P3 LEA.HI R0, R9, R9, RZ, 0x1 ;  /* 0x0000000909003211 */ /* 0x000fe200078f08ff */
[----:B------:R-:W-:Y:S01]  /*0740*/  IMAD.MOV.U32 R8, RZ, RZ, 0x1 ;  /* 0x00000001ff087424 */ /* 0x000fe200078e00ff */
[----:B------:R-:W-:-:S02]  /*0750*/  SEL R5, RZ, 0x1, !P0 ;  /* 0x00000001ff057807 */ /* 0x000fc40004000000 */
[----:B------:R-:W-:Y:S02]  /*0760*/  @P3 SHF.R.S32.HI R0, RZ, 0x1, R0 ;  /* 0x00000001ff003819 */ /* 0x000fe40000011400 */
[----:B------:R-:W-:Y:S02]  /*0770*/  ISETP.LT.U32.AND P0, PT, R9, 0x2, !P6 ;  /* 0x000000020900780c */ /* 0x000fe40007701070 */
[----:B------:R-:W-:Y:S02]  /*0780*/  @P3 ISETP.NE.AND P4, PT, R0, R3, PT ;  /* 0x000000030000320c */ /* 0x000fe40003f85270 */
[----:B------:R-:W-:Y:S01]  /*0790*/  SEL R5, R5, 0x2, P5 ;  /* 0x0000000205057807 */ /* 0x000fe20002800000 */
[----:B------:R0:W2:Y:S01]  /*07a0*/  @!UP1 SYNCS.EXCH.64 URZ, [UR6+0x58], UR4 ;  /* 0x00005804063f95b2 */ /* 0x0000a20008000100 */
[----:B------:R-:W-:Y:S01]  /*07b0*/  SEL R7, RZ, 0x1, !P0 ;  /* 0x00000001ff077807 */ /* 0x000fe20004000000 */
[----:B------:R-:W-:Y:S01]  /*07c0*/  NOP ;  /* 0x0000000000007918 */ /* 0x000fe20000000000 */
[----:B------:R-:W-:Y:S01]  /*07d0*/  @P3 SEL R8, RZ, 0x1, P4 ;  /* 0x00000001ff083807 */ /* 0x000fe20002000000 */
[----:B------:R-:W-:Y:S06]  /*07e0*/  @!P1 BRA `(.L_x_3) ;  /* 0x0000000000089947 */ /* 0x000fec0003800000 */
[----:B-12-4-:R-:W-:Y:S01]  /*07f0*/  UCGABAR_ARV ;  /* 0x00000000000079c7 */ /* 0x016fe20008000000 */
[----:B------:R-:W-:Y:S05]  /*0800*/  BRA `(.L_x_4) ;  /* 0x0000000000047947 */ /* 0x000fea0003800000 */
.L_x_3:
[----:B-12-4-:R-:W-:Y:S01]  /*0810*/  NOP ;  /* 0x0000000000007918 */ /* 0x016fe20000000000 */
.L_x_4:
[----:B------:R-:W1:Y:S01]  /*0820*/  LDC R0, c[0x0][0x75c] ;  /* 0x0001d700ff007b82 */ /* 0x000e620000000800 */
[----:B------:R-:W-:Y:S01]  /*0830*/  IMAD.U32 R2, RZ, RZ, UR8 ;  /* 0x00000008ff027e24 */ /* 0x000fe2000f8e00ff */
[----:B------:R-:W-:Y:S01]  /*0840*/  LOP3.LUT R132, R132, 0xfffff7ff, RZ, 0xc0, !PT ;  /* 0xfffff7ff84847812 */ /* 0x000fe200078ec0ff */
[----:B------:R-:W-:Y:S01]  /*0850*/  IMAD.MOV.U32 R3, RZ, RZ, RZ ;  /* 0x000000ffff037224 */ /* 0x000fe200078e00ff */
[----:B-1----:R-:W-:-:S13]  /*0860*/  ISETP.NE.AND P3, PT, R0, 0x1, PT ;  /* 0x000000010000780c */ /* 0x002fda0003f65270 */
[----:B------:R-:W1:Y:S01]  /*0870*/  @P3 LDC R19, c[0x0][0x10] ;  /* 0x00000400ff133b82 */ /* 0x000e620000000800 */
[----:B------:R-:W-:Y:S01]  /*0880*/  @P3 IMAD.MOV.U32 R13, RZ, RZ, RZ ;  /* 0x000000ffff0d3224 */ /* 0x000fe200078e00ff */
[----:B------:R-:W-:Y:S01]  /*0890*/  @P3 LOP3.LUT R132, R132, 0x800, RZ, 0xfc, !PT ;  /* 0x0000080084843812 */ /* 0x000fe200078efcff */
[----:B------:R-:W-:-:S05]  /*08a0*/  @P3 IMAD.MOV.U32 R21, RZ, RZ, RZ ;  /* 0x000000ffff153224 */ /* 0x000fca00078e00ff */
[----:B------:R-:W2:Y:S01]  /*08b0*/  @!P3 LDC R17, c[0x0][0xc] ;  /* 0x00000300ff11bb82 */ /* 0x000ea20000000800 */
[----:B-1----:R-:W-:-:S04]  /*08c0*/  @P3 IMAD.WIDE.U32 R18, R19, UR8, R12 ;  /* 0x0000000813123c25 */ /* 0x002fc8000f8e000c */
[----:B--2---:R-:W-:-:S04]  /*08d0*/  @!P3 IMAD.WIDE.U32 R16, R12, R17, R2 ;  /* 0x000000110c10b225 */ /* 0x004fc800078e0002 */
[----:B------:R-:W-:Y:S02]  /*08e0*/  @P3 IMAD.MOV.U32 R2, RZ, RZ, R18 ;  /* 0x000000ffff023224 */ /* 0x000fe400078e0012 */
[----:B------:R-:W-:Y:S02]  /*08f0*/  @P3 IMAD.IADD R3, R19, 0x1, R21 ;  /* 0x0000000113033824 */ /* 0x000fe400078e0215 */
[----:B------:R-:W-:Y:S02]  /*0900*/  @!P3 IMAD.MOV.U32 R2, RZ, RZ, R16 ;  /* 0x000000ffff02b224 */ /* 0x000fe400078e0010 */
[----:B------:R-:W-:Y:S01]  /*0910*/  @!P3 IMAD.MOV.U32 R3, RZ, RZ, R17 ;  /* 0x000000ffff03b224 */ /* 0x000fe200078e0011 */
[----:B------:R-:W-:Y:S06]  /*0920*/  @!P1 BRA `(.L_x_5) ;  /* 0x00000000000c9947 */ /* 0x000fec0003800000 */
[----:B------:R-:W-:Y:S01]  /*0930*/  UCGABAR_WAIT ;  /* 0x0000000000007dc7 */ /* 0x000fe20008000000 */
[----:B------:R-:W-:Y:S01]  /*0940*/  CCTL.IVALL ;  /* 0x00000000ff00798f */ /* 0x000fe20002000000 */
[----:B------:R-:W-:Y:S05]  /*0950*/  BRA `(.L_x_6) ;  /* 0x0000000000047947 */ /* 0x000fea0003800000 */
.L_x_5:
[----:B------:R-:W-:Y:S06]  /*0960*/  BAR.SYNC.DEFER_BLOCKING 0x0 ;  /* 0x0000000000007b1d */ /* 0x000fec0000010000 */
.L_x_6:
[----:B------:R-:W-:Y:S05]  /*0970*/  @!P2 BRA `(.L_x_7) ;  /* 0x00000064000ca947 */ /* 0x000fea0003800000 */
[----:B------:R-:W-:-:S13]  /*0980*/  ISETP.GT.U32.AND P0, PT, R14, 0x1, PT ;  /* 0x000000010e00780c */ /* 0x000fda0003f04070 */
[----:B0-----:R-:W-:Y:S05]  /*0990*/  @P0 EXIT ;  /* 0x000000000000094d */ /* 0x001fea0003800000 */
[----:B------:R-:W-:Y:S01]  /*09a0*/  ULDC.64 UR4, c[0x0][0x750] ;  /* 0x0001d40000047ab9 */ /* 0x000fe20000000a00 */
[----:B------:R-:W-:Y:S01]  /*09b0*/  PRMT R16, RZ, 0x7610, R16 ;  /* 0x00007610ff107816 */ /* 0x000fe20000000010 */
[----:B------:R-:W-:Y:S01]  /*09c0*/  IMAD.MOV.U32 R17, RZ, RZ, -0x1 ;  /* 0xffffffffff117424 */ /* 0x000fe200078e00ff */
[----:B------:R-:W-:Y:S01]  /*09d0*/  ISETP.GE.U32.AND P0, PT, R2, UR4, PT ;  /* 0x0000000402007c0c */ /* 0x000fe2000bf06070 */
[----:B------:R-:W-:Y:S02]  /*09e0*/  IMAD.MOV.U32 R14, RZ, RZ, -0x1 ;  /* 0xffffffffff0e7424 */ /* 0x000fe400078e00ff */
[----:B------:R-:W-:Y:S01]  /*09f0*/  IMAD.MOV.U32 R6, RZ, RZ, -0x1 ;  /* 0xffffffffff067424 */ /* 0x000fe200078e00ff */
[----:B------:R-:W-:-:S13]  /*0a00*/  ISETP.GE.U32.AND.EX P0, PT, R3, UR5, PT, P0 ;  /* 0x0000000503007c0c */ /* 0x000fda000bf06100 */
[----:B------:R-:W-:Y:S05]  /*0a10*/  @P0 BRA `(.L_x_8) ;  /* 0x0000000400280947 */ /* 0x000fea0003800000 */
[----:B------:R-:W0:Y:S01]  /*0a20*/  LDC.64 R24, c[0x0][0x728] ;  /* 0x0001ca00ff187b82 */ /* 0x000e220000000a00 */
[----:B------:R-:W-:Y:S02]  /*0a30*/  IMAD.MOV.U32 R16, RZ, RZ, R2 ;  /* 0x000000ffff107224 */ /* 0x000fe400078e0002 */
[----:B------:R-:W-:-:S05]  /*0a40*/  IMAD.MOV.U32 R17, RZ, RZ, R3 ;  /* 0x000000ffff117224 */ /* 0x000fca00078e0003 */
[----:B------:R-:W1:Y:S08]  /*0a50*/  LDC R6, c[0x0][0x730] ;  /* 0x0001cc00ff067b82 */ /* 0x000e700000000800 */
[----:B------:R-:W2:Y:S01]  /*0a60*/  LDC.64 R26, c[0x0][0x720] ;  /* 0x0001c800ff1a7b82 */ /* 0x000ea20000000a00 */
[----:B0-----:R-:W-:-:S04]  /*0a70*/  ISETP.NE.U32.AND P0, PT, R24, RZ, PT ;  /* 0x000000ff1800720c */ /* 0x001fc80003f05070 */
[----:B------:R-:W-:-:S13]  /*0a80*/  ISETP.NE.AND.EX P0, PT, R25, RZ, PT, P0 ;  /* 0x000000ff1900720c */ /* 0x000fda0003f05300 */
[----:B-12---:R-:W-:Y:S05]  /*0a90*/  @!P0 BRA `(.L_x_9) ;  /* 0x0000000000288947 */ /* 0x006fea0003800000 */
[----:B------:R-:W0:Y:S02]  /*0aa0*/  LDC R21, c[0x0][0x734] ;  /* 0x0001cd00ff157b82 */ /* 0x000e240000000800 */
[----:B0-----:R-:W-:-:S05]  /*0ab0*/  IADD3 R21, P0, R2, R21, RZ ;  /* 0x0000001502157210 */ /* 0x001fca0007f1e0ff */
[----:B------:R-:W-:-:S04]  /*0ac0*/  IMAD.X R23, RZ, RZ, R3, P0 ;  /* 0x000000ffff177224 */ /* 0x000fc800000e0603 */
[----:B------:R-:W-:-:S04]  /*0ad0*/  IMAD.WIDE.U32 R16, R23, R24, RZ ;  /* 0x0000001817107225 */ /* 0x000fc800078e00ff */
[----:B------:R-:W-:-:S04]  /*0ae0*/  IMAD.WIDE.U32 R18, P0, R21, R25, R16 ;  /* 0x0000001915127225 */ /* 0x000fc80007800010 */
[----:B------:R-:W-:-:S04]  /*0af0*/  IMAD.WIDE.U32 R16, R21, R24, RZ ;  /* 0x0000001815107225 */ /* 0x000fc800078e00ff */
[----:B------:R-:W-:Y:S01]  /*0b00*/  IMAD.X R21, RZ, RZ, RZ, P0 ;  /* 0x000000ffff157224 */ /* 0x000fe200000e06ff */
[----:B------:R-:W-:Y:S01]  /*0b10*/  IADD3 RZ, P0, R17, R18, RZ ;  /* 0x0000001211ff7210 */ /* 0x000fe20007f1e0ff */
[----:B------:R-:W-:-:S04]  /*0b20*/  IMAD.MOV.U32 R20, RZ, RZ, R19 ;  /* 0x000000ffff147224 */ /* 0x000fc800078e0013 */
[----:B------:R-:W-:-:S08]  /*0b30*/  IMAD.WIDE.U32.X R16, R23, R25, R20, P0 ;  /* 0x0000001917107225 */ /* 0x000fd000000e0414 */
.L_x_9:
[----:B------:R-:W0:Y:S01]  /*0b40*/  LDC.64 R24, c[0x0][0x740] ;  /* 0x0001d000ff187b82 */ /* 0x000e220000000a00 */
[--C-:B------:R-:W-:Y:S01]  /*0b50*/  SHF.R.U64 R30, R16, R6, R17.reuse ;  /* 0x00000006101e7219 */ /* 0x100fe20000001211 */
[----:B------:R-:W-:Y:S01]  /*0b60*/  IMAD R32, R15, R22, R12 ;  /* 0x000000160f207224 */ /* 0x000fe200078e020c */
[----:B------:R-:W-:Y:S02]  /*0b70*/  SHF.R.U32.HI R6, RZ, R6, R17 ;  /* 0x00000006ff067219 */ /* 0x000fe40000011611 */
[----:B------:R-:W-:-:S03]  /*0b80*/  IADD3 R13, P0, RZ, -R30, RZ ;  /* 0x8000001eff0d7210 */ /* 0x000fc60007f1e0ff */
[----:B------:R-:W1:Y:S02]  /*0b90*/  LDC R14, c[0x0][0x718] ;  /* 0x0001c600ff0e7b82 */ /* 0x000e640000000800 */
[----:B------:R-:W-:-:S04]  /*0ba0*/  IMAD.X R17, RZ, RZ, ~R6, P0 ;  /* 0x000000ffff117224 */ /* 0x000fc800000e0e06 */
[-C--:B------:R-:W-:Y:S02]  /*0bb0*/  IMAD R6, R17, R26.reuse, RZ ;  /* 0x0000001a11067224 */ /* 0x080fe400078e02ff */
[----:B------:R-:W2:Y:S01]  /*0bc0*/  LDC R19, c[0x0][0x708] ;  /* 0x0001c200ff137b82 */ /* 0x000ea20000000800 */
[----:B------:R-:W-:-:S04]  /*0bd0*/  IMAD.WIDE.U32 R16, R13, R26, R2 ;  /* 0x0000001a0d107225 */ /* 0x000fc800078e0002 */
[----:B------:R-:W-:Y:S02]  /*0be0*/  IMAD R13, R13, R27, R6 ;  /* 0x0000001b0d0d7224 */ /* 0x000fe400078e0206 */
[----:B------:R-:W-:Y:S01]  /*0bf0*/  IMAD.MOV.U32 R27, RZ, RZ, 0x1 ;  /* 0x00000001ff1b7424 */ /* 0x000fe200078e00ff */
[----:B------:R-:W3:Y:S01]  /*0c00*/  LDC R20, c[0x0][0x758] ;  /* 0x0001d600ff147b82 */ /* 0x000ee20000000800 */
[----:B0-----:R-:W-:Y:S01]  /*0c10*/  ISETP.NE.U32.AND P0, PT, R24, RZ, PT ;  /* 0x000000ff1800720c */ /* 0x001fe20003f05070 */
[----:B------:R-:W-:Y:S02]  /*0c20*/  IMAD.IADD R13, R17, 0x1, R13 ;  /* 0x00000001110d7824 */ /* 0x000fe400078e020d */
[----:B------:R-:W-:Y:S01]  /*0c30*/  IMAD.MOV.U32 R17, RZ, RZ, -0x1 ;  /* 0xffffffffff117424 */ /* 0x000fe200078e00ff */
[----:B------:R-:W-:-:S03]  /*0c40*/  ISETP.NE.AND.EX P0, PT, R25, RZ, PT, P0 ;  /* 0x000000ff1900720c */ /* 0x000fc60003f05300 */
[----:B------:R-:W0:Y:S01]  /*0c50*/  LDC R23, c[0x0][0x700] ;  /* 0x0001c000ff177b82 */ /* 0x000e220000000800 */
[-CC-:B-1----:R-:W-:Y:S02]  /*0c60*/  SHF.R.U64 R21, R16, R14.reuse, R13.reuse ;  /* 0x0000000e10157219 */ /* 0x182fe4000000120d */
[----:B------:R-:W-:-:S05]  /*0c70*/  SHF.R.U32.HI R6, RZ, R14, R13 ;  /* 0x0000000eff067219 */ /* 0x000fca000001160d */
[----:B------:R-:W1:Y:S01]  /*0c80*/  LDC R26, c[0x0][0x748] ;  /* 0x0001d200ff1a7b82 */ /* 0x000e620000000800 */
[-CC-:B--2---:R-:W-:Y:S02]  /*0c90*/  SHF.R.U64 R31, R21, R19.reuse, R6.reuse ;  /* 0x00000013151f7219 */ /* 0x184fe40000001206 */
[----:B------:R-:W-:-:S05]  /*0ca0*/  SHF.R.U32.HI R13, RZ, R19, R6 ;  /* 0x00000013ff0d7219 */ /* 0x000fca0000011606 */
[----:B------:R-:W2:Y:S01]  /*0cb0*/  LDC R28, c[0x0][0x738] ;  /* 0x0001ce00ff1c7b82 */ /* 0x000ea20000000800 */
[-CC-:B---3--:R-:W-:Y:S02]  /*0cc0*/  SHF.R.U64 R22, R31, R20.reuse, R13.reuse ;  /* 0x000000141f167219 */ /* 0x188fe4000000120d */
[-C--:B------:R-:W-:Y:S02]  /*0cd0*/  SHF.L.U32 R6, R17, R20.reuse, RZ ;  /* 0x0000001411067219 */ /* 0x080fe400000006ff */
[----:B------:R-:W-:Y:S01]  /*0ce0*/  SHF.R.U32.HI R13, RZ, R20, R13 ;  /* 0x00000014ff0d7219 */ /* 0x000fe2000001160d */
[----:B------:R-:W-:Y:S01]  /*0cf0*/  IMAD.MOV.U32 R12, RZ, RZ, R22 ;  /* 0x000000ffff0c7224 */ /* 0x000fe200078e0016 */
[----:B------:R-:W-:Y:S01]  /*0d00*/  LOP3.LUT R18, RZ, R6, RZ, 0x33, !PT ;  /* 0x00000006ff127212 */ /* 0x000fe200078e33ff */
[----:B------:R-:W3:Y:S01]  /*0d10*/  LDC R29, c[0x0][0x710] ;  /* 0x0001c400ff1d7b82 */ /* 0x000ee20000000800 */
[----:B------:R-:W-:Y:S05]  /*0d20*/  @!P0 BRA `(.L_x_10) ;  /* 0x0000000000288947 */ /* 0x000fea0003800000 */
[----:B------:R-:W4:Y:S02]  /*0d30*/  LDC R17, c[0x0][0x74c] ;  /* 0x0001d300ff117b82 */ /* 0x000f240000000800 */
[----:B----4-:R-:W-:-:S05]  /*0d40*/  IADD3 R17, P0, R22, R17, RZ ;  /* 0x0000001116117210 */ /* 0x010fca0007f1e0ff */
        /* <DEDUP_REMOVED lines=8> */
.L_x_10:
[----:B-1----:R-:W-:Y:S01]  /*0dd0*/  SHF.R.U64 R12, R12, R26, R13 ;  /* 0x0000001a0c0c7219 */ /* 0x002fe2000000120d */
[----:B0-----:R-:W-:Y:S01]  /*0de0*/  VIADD R14, R23, 0xffffffff ;  /* 0xffffffff170e7836 */ /* 0x001fe20000000000 */
[----:B------:R-:W-:Y:S01]  /*0df0*/  SHF.L.U32 R6, R27, R20, RZ ;  /* 0x000000141b067219 */ /* 0x000fe200000006ff */
[----:B------:R-:W-:Y:S01]  /*0e00*/  IMAD.MOV.U32 R16, RZ, RZ, 0x1 ;  /* 0x00000001ff107424 */ /* 0x000fe200078e00ff */
[----:B------:R-:W-:Y:S01]  /*0e10*/  LOP3.LUT R13, R31, R18, RZ, 0xc0, !PT ;  /* 0x000000121f0d7212 */ /* 0x000fe200078ec0ff */
[----:B------:R-:W-:Y:S01]  /*0e20*/  IMAD.MOV R15, RZ, RZ, -R12 ;  /* 0x000000ffff0f7224 */ /* 0x000fe200078e0a0c */
[----:B------:R-:W-:Y:S02]  /*0e30*/  SEL R11, R11, R32, !P3 ;  /* 0x000000200b0b7207 */ /* 0x000fe40005800000 */
[----:B------:R-:W-:Y:S01]  /*0e40*/  LOP3.LUT R14, R21, R14, RZ, 0xc0, !PT ;  /* 0x0000000e150e7212 */ /* 0x000fe200078ec0ff */
[----:B------:R-:W-:Y:S02]  /*0e50*/  IMAD R12, R6, R12, R13 ;  /* 0x0000000c060c7224 */ /* 0x000fe400078e020d */
[----:B--2---:R-:W-:-:S02]  /*0e60*/  IMAD R6, R15, R28, R22 ;  /* 0x0000001c0f067224 */ /* 0x004fc400078e0216 */
[----:B---3--:R-:W-:Y:S02]  /*0e70*/  IMAD R11, R12, R29, R11 ;  /* 0x0000001d0c0b7224 */ /* 0x008fe400078e020b */
[----:B------:R-:W-:-:S05]  /*0e80*/  IMAD R6, R6, R23, R14 ;  /* 0x0000001706067224 */ /* 0x000fca00078e020e */
[----:B------:R-:W-:Y:S02]  /*0e90*/  SEL R14, R6, R11, !P3 ;  /* 0x0000000b060e7207 */ /* 0x000fe40005800000 */
[----:B------:R-:W-:Y:S01]  /*0ea0*/  SEL R17, R11, R6, !P3 ;  /* 0x000000060b117207 */ /* 0x000fe20005800000 */
[----:B------:R-:W-:-:S07]  /*0eb0*/  IMAD.MOV.U32 R6, RZ, RZ, R30 ;  /* 0x000000ffff067224 */ /* 0x000fce00078e001e */
.L_x_8:
[----:B------:R-:W-:-:S08]  /*0ec0*/  NOP ;  /* 0x0000000000007918 */ /* 0x000fd00000000000 */
[----:B------:R-:W0:Y:S02]  /*0ed0*/  USETMAXREG.TRY_ALLOC.CTAPOOL UP0, 0xe8 ;  /* 0x000000e8000079c8 */ /* 0x000e240008000600 */
[----:B0-----:R-:W-:-:S13]  /*0ee0*/  PLOP3.LUT P0, PT, PT, PT, UP0, 0x80, 0x0 ;  /* 0x000000000000781c */ /* 0x001fda0003f0f008 */
[----:B------:R-:W-:Y:S05]  /*0ef0*/  @!P0 BRA `(.L_x_8) ;  /* 0xfffffffc00f08947 */ /* 0x000fea000383ffff */
[----:B------:R-:W-:Y:S01]  /*0f00*/  ULDC.64 UR4, c[0x0][0x698] ;  /* 0x0001a60000047ab9 */ /* 0x000fe20000000a00 */
[----:B------:R-:W-:Y:S01]  /*0f10*/  ULDC.64 UR10, c[0x0][0x208] ;  /* 0x00008200000a7ab9 */ /* 0x000fe20000000a00 */
[----:B------:R-:W-:-:S04]  /*0f20*/  ISETP.NE.U32.AND P0, PT, RZ, UR4, PT ;  /* 0x00000004ff007c0c */ /* 0x000fc8000bf05070 */
[----:B------:R-:W-:-:S13]  /*0f30*/  ISETP.NE.AND.EX P0, PT, RZ, UR5, PT, P0 ;  /* 0x00000005ff007c0c */ /* 0x000fda000bf05300 */
[----:B------:R-:W-:Y:S05]  /*0f40*/  @!P0 BRA `(.L_x_11) ;  /* 0x00000000001c8947 */ /* 0x000fea0003800000 */
[----:B------:R-:W0:Y:S02]  /*0f50*/  LDC.64 R12, c[0x0][0x698] ;  /* 0x0001a600ff0c7b82 */ /* 0x000e240000000a00 */
[----:B0-----:R-:W2:Y:S02]  /*0f60*/  LDG.E.64 R12, desc[UR10][R12.64] ;  /* 0x0000000a0c0c7981 */ /* 0x001ea4000c1e1b00 */
[----:B--2---:R-:W-:-:S04]  /*0f70*/  ISETP.NE.U32.AND P0, PT, R12, RZ, PT ;  /* 0x000000ff0c00720c */ /* 0x004fc80003f05070 */
[----:B------:R-:W-:-:S13]  /*0f80*/  ISETP.NE.AND.EX P0, PT, R13, RZ, PT, P0 ;  /* 0x000000ff0d00720c */ /* 0x000fda0003f05300 */
[----:B------:R-:W-:Y:S05]  /*0f90*/  @!P0 BRA `(.L_x_11) ;  /* 0x0000000000088947 */ /* 0x000fea0003800000 */
[----:B------:R0:W5:Y:S01]  /*0fa0*/  LD.E R105, desc[UR10][R12.64] ;  /* 0x0000000a0c697980 */ /* 0x000162000c101900 */
[----:B------:R-:W-:Y:S05]  /*0fb0*/  BRA `(.L_x_12) ;  /* 0x0000000000207947 */ /* 0x000fea0003800000 */
.L_x_11:
[----:B------:R-:W-:Y:S02]  /*0fc0*/  ULDC.64 UR4, c[0x0][0x688] ;  /* 0x0001a20000047ab9 */ /* 0x000fe40000000a00 */
[----:B------:R-:W-:-:S04]  /*0fd0*/  ISETP.NE.U32.AND P0, PT, RZ, UR4, PT ;  /* 0x00000004ff007c0c */ /* 0x000fc8000bf05070 */
[----:B------:R-:W-:-:S13]  /*0fe0*/  ISETP.NE.AND.EX P0, PT, RZ, UR5, PT, P0 ;  /* 0x00000005ff007c0c */ /* 0x000fda000bf05300 */
[----:B------:R-:W-:Y:S05]  /*0ff0*/  @!P0 BRA `(.L_x_13) ;  /* 0x00000000000c8947 */ /* 0x000fea0003800000 */
[----:B------:R-:W0:Y:S02]  /*1000*/  LDC.64 R12, c[0x0][0x688] ;  /* 0x0001a200ff0c7b82 */ /* 0x000e240000000a00 */
[----:B0-----:R1:W5:Y:S01]  /*1010*/  LDG.E R105, desc[UR10][R12.64] ;  /* 0x0000000a0c697981 */ /* 0x001362000c1e1900 */
[----:B------:R-:W-:Y:S05]  /*1020*/  BRA `(.L_x_12) ;  /* 0x0000000000047947 */ /* 0x000fea0003800000 */
.L_x_13:
[----:B------:R-:W2:Y:S02]  /*1030*/  LDC R105, c[0x0][0x680] ;  /* 0x0001a000ff697b82 */ /* 0x000ea40000000800 */
.L_x_12:
[----:B------:R-:W-:Y:S02]  /*1040*/  ULDC.64 UR4, c[0x0][0x6a0] ;  /* 0x0001a80000047ab9 */ /* 0x000fe40000000a00 */
[----:B------:R-:W-:-:S04]  /*1050*/  ISETP.NE.U32.AND P0, PT, RZ, UR4, PT ;  /* 0x00000004ff007c0c */ /* 0x000fc8000bf05070 */
[----:B------:R-:W-:-:S13]  /*1060*/  ISETP.NE.AND.EX P0, PT, RZ, UR5, PT, P0 ;  /* 0x00000005ff007c0c */ /* 0x000fda000bf05300 */
[----:B------:R-:W-:Y:S05]  /*1070*/  @!P0 BRA `(.L_x_14) ;  /* 0x00000000001c8947 */ /* 0x000fea0003800000 */
[----:B01----:R-:W0:Y:S02]  /*1080*/  LDC.64 R12, c[0x0][0x6a0] ;  /* 0x0001a800ff0c7b82 */ /* 0x003e240000000a00 */
[----:B0-----:R-:W3:Y:S02]  /*1090*/  LDG.E.64 R12, desc[UR10][R12.64] ;  /* 0x0000000a0c0c7981 */ /* 0x001ee4000c1e1b00 */
[----:B---3--:R-:W-:-:S04]  /*10a0*/  ISETP.NE.U32.AND P0, PT, R12, RZ, PT ;  /* 0x000000ff0c00720c */ /* 0x008fc80003f05070 */
[----:B------:R-:W-:-:S13]  /*10b0*/  ISETP.NE.AND.EX P0, PT, R13, RZ, PT, P0 ;  /* 0x000000ff0d00720c */ /* 0x000fda0003f05300 */
[----:B------:R-:W-:Y:S05]  /*10c0*/  @!P0 BRA `(.L_x_14) ;  /* 0x0000000000088947 */ /* 0x000fea0003800000 */
[----:B------:R0:W5:Y:S01]  /*10d0*/  LD.E R104, desc[UR10][R12.64] ;  /* 0x0000000a0c687980 */ /* 0x000162000c101900 */
[----:B------:R-:W-:Y:S05]  /*10e0*/  BRA `(.L_x_15) ;  /* 0x0000000000207947 */ /* 0x000fea0003800000 */
.L_x_14:
[----:B------:R-:W-:Y:S02]  /*10f0*/  ULDC.64 UR4, c[0x0][0x690] ;  /* 0x0001a40000047ab9 */ /* 0x000fe40000000a00 */
[----:B------:R-:W-:-:S04]  /*1100*/  ISETP.NE.U32.AND P0, PT, RZ, UR4, PT ;  /* 0x00000004ff007c0c */ /* 0x000fc8000bf05070 */
[----:B------:R-:W-:-:S13]  /*1110*/  ISETP.NE.AND.EX P0, PT, RZ, UR5, PT, P0 ;  /* 0x00000005ff007c0c */ /* 0x000fda000bf05300 */
[----:B------:R-:W-:Y:S05]  /*1120*/  @!P0 BRA `(.L_x_16) ;  /* 0x00000000000c8947 */ /* 0x000fea0003800000 */
[----:B01----:R-:W0:Y:S02]  /*1130*/  LDC.64 R12, c[0x0][0x690] ;  /* 0x0001a400ff0c7b82 */ /* 0x003e240000000a00 */
[----:B0-----:R1:W5:Y:S01]  /*1140*/  LDG.E R104, desc[UR10][R12.64] ;  /* 0x0000000a0c687981 */ /* 0x001362000c1e1900 */
[----:B------:R-:W-:Y:S05]  /*1150*/  BRA `(.L_x_15) ;  /* 0x0000000000047947 */ /* 0x000fea0003800000 */
.L_x_16:
[----:B------:R-:W3:Y:S02]  /*1160*/  LDC R104, c[0x0][0x684] ;  /* 0x0001a100ff687b82 */ /* 0x000ee40000000800 */
.L_x_15:
[----:B------:R-:W-:-:S13]  /*1170*/  LOP3.LUT P0, RZ, R16, 0xff, RZ, 0xc0, !PT ;  /* 0x000000ff10ff7812 */ /* 0x000fda000780c0ff */
[----:B------:R-:W-:Y:S05]  /*1180*/  @!P0 EXIT ;  /* 0x000000000000894d */ /* 0x000fea0003800000 */
[----:B------:R-:W-:Y:S01]  /*1190*/  ULDC UR4, c[0x0][0x28c] ;  /* 0x0000a30000047ab9 */ /* 0x000fe20000000800 */
[----:B------:R-:W-:Y:S01]  /*11a0*/  LOP3.LUT R140, R5, 0x1, RZ, 0xfc, !PT ;  /* 0x00000001058c7812 */ /* 0x000fe200078efcff */
[----:B------:R-:W-:-:S04]  /*11b0*/  UIADD3 UR4, UR4, 0x7f, URZ ;  /* 0x0000007f04047890 */ /* 0x000fc8000fffe03f */
[----:B------:R-:W-:-:S04]  /*11c0*/  USHF.R.S32.HI UR5, URZ, 0x1f, UR4 ;  /* 0x0000001f3f057899 */ /* 0x000fc80008011404 */
[----:B------:R-:W-:-:S03]  /*11d0*/  ULEA.HI UR5, UR5, UR4, URZ, 0x7 ;  /* 0x0000000405057291 */ /* 0x000fc6000f8f383f */
[----:B------:R-:W-:Y:S01]  /*11e0*/  UMOV UR4, URZ ;  /* 0x0000003f00047c82 */ /* 0x000fe20008000000 */
[----:B------:R-:W-:-:S03]  /*11f0*/  USHF.R.S32.HI UR6, URZ, 0x7, UR5 ;  /* 0x000000073f067899 */ /* 0x000fc60008011405 */
[----:B------:R-:W-:-:S09]  /*1200*/  UMOV UR5, URZ ;  /* 0x0000003f00057c82 */ /* 0x000fd20008000000 */
.L_x_153:
[----:B------:R-:W-:Y:S02]  /*1210*/  LOP3.LUT R11, R4, 0x80, RZ, 0xc0, !PT ;  /* 0x00000080040b7812 */ /* 0x000fe400078ec0ff */
[----:B------:R-:W-:Y:S02]  /*1220*/  CS2R R54, SRZ ;  /* 0x0000000000367805 */ /* 0x000fe4000001ff00 */
[----:B------:R-:W-:Y:S02]  /*1230*/  CS2R R56, SRZ ;  /* 0x0000000000387805 */ /* 0x000fe4000001ff00 */
[----:B------:R-:W-:Y:S02]  /*1240*/  CS2R R58, SRZ ;  /* 0x00000000003a7805 */ /* 0x000fe4000001ff00 */
[----:B01----:R-:W-:Y:S02]  /*1250*/  SHF.R.U32.HI R12, RZ, 0x7, R11 ;  /* 0x00000007ff0c7819 */ /* 0x003fe4000001160b */
[----:B------:R-:W-:-:S02]  /*1260*/  CS2R R60, SRZ ;  /* 0x00000000003c7805 */ /* 0x000fc4000001ff00 */
[----:B------:R-:W-:Y:S02]  /*1270*/  VIMNMX R11, RZ, UR6, PT ;  /* 0x00000006ff0b7c48 */ /* 0x000fe4000bfe0100 */
[----:B------:R-:W-:Y:S02]  /*1280*/  CS2R R62, SRZ ;  /* 0x00000000003e7805 */ /* 0x000fe4000001ff00 */
[----:B------:R-:W-:Y:S02]  /*1290*/  CS2R R64, SRZ ;  /* 0x0000000000407805 */ /* 0x000fe4000001ff00 */
[----:B------:R-:W-:Y:S01]  /*12a0*/  CS2R R66, SRZ ;  /* 0x0000000000427805 */ /* 0x000fe2000001ff00 */
[----:B------:R-:W0:Y:S01]  /*12b0*/  SHFL.IDX PT, R12, R12, RZ, 0x1f ;  /* 0x00001fff0c0c7589 */ /* 0x000e2200000e0000 */
[----:B------:R-:W-:Y:S02]  /*12c0*/  IADD3 R11, -R11, UR6, RZ ;  /* 0x000000060b0b7c10 */ /* 0x000fe4000fffe1ff */
[----:B------:R-:W-:-:S02]  /*12d0*/  CS2R R68, SRZ ;  /* 0x0000000000447805 */ /* 0x000fc4000001ff00 */
[----:B------:R-:W-:Y:S02]  /*12e0*/  CS2R R70, SRZ ;  /* 0x0000000000467805 */ /* 0x000fe4000001ff00 */
[----:B------:R-:W-:Y:S02]  /*12f0*/  CS2R R72, SRZ ;  /* 0x0000000000487805 */ /* 0x000fe4000001ff00 */
[----:B------:R-:W-:Y:S02]  /*1300*/  ISETP.GE.AND P0, PT, R11, 0x1, PT ;  /* 0x000000010b00780c */ /* 0x000fe40003f06270 */
[----:B------:R-:W-:Y:S02]  /*1310*/  CS2R R74, SRZ ;  /* 0x00000000004a7805 */ /* 0x000fe4000001ff00 */
[----:B------:R-:W-:Y:S02]  /*1320*/  CS2R R76, SRZ ;  /* 0x00000000004c7805 */ /* 0x000fe4000001ff00 */
[----:B------:R-:W-:-:S02]  /*1330*/  CS2R R78, SRZ ;  /* 0x00000000004e7805 */ /* 0x000fc4000001ff00 */
[----:B------:R-:W-:Y:S02]  /*1340*/  CS2R R80, SRZ ;  /* 0x0000000000507805 */ /* 0x000fe4000001ff00 */
[----:B------:R-:W-:Y:S02]  /*1350*/  CS2R R82, SRZ ;  /* 0x0000000000527805 */ /* 0x000fe4000001ff00 */
[----:B------:R-:W-:Y:S02]  /*1360*/  CS2R R84, SRZ ;  /* 0x0000000000547805 */ /* 0x000fe4000001ff00 */
        /* <DEDUP_REMOVED lines=12> */
[----:B0-----:R-:W-:Y:S02]  /*1430*/  R2UR UR7, R12 ;  /* 0x000000000c0772ca */ /* 0x001fe400000e0000 */
[----:B------:R-:W-:Y:S02]  /*1440*/  CS2R R46, SRZ ;  /* 0x00000000002e7805 */ /* 0x000fe4000001ff00 */
[----:B------:R-:W-:-:S02]  /*1450*/  CS2R R48, SRZ ;  /* 0x0000000000307805 */ /* 0x000fc4000001ff00 */
[----:B------:R-:W-:Y:S02]  /*1460*/  CS2R R50, SRZ ;  /* 0x0000000000327805 */ /* 0x000fe4000001ff00 */
[----:B------:R-:W-:Y:S01]  /*1470*/  CS2R R52, SRZ ;  /* 0x0000000000347805 */ /* 0x000fe2000001ff00 */
[----:B--234-:R-:W-:Y:S06]  /*1480*/  @!P0 BRA `(.L_x_17) ;  /* 0x0000000400988947 */ /* 0x01cfec0003800000 */
[----:B------:R-:W0:Y:S01]  /*1490*/  S2UR UR12, SR_CgaCtaId ;  /* 0x00000000000c79c3 */ /* 0x000e220000008800 */
[----:B------:R-:W-:Y:S01]  /*14a0*/  ULEA.HI UR8, UR7, UR7, URZ, 0x1 ;  /* 0x0000000707087291 */ /* 0x000fe2000f8f083f */
[----:B------:R-:W-:Y:S01]  /*14b0*/  IMAD.U32 R19, RZ, RZ, UR4 ;  /* 0x00000004ff137e24 */ /* 0x000fe2000f8e00ff */
[----:B------:R-:W-:Y:S01]  /*14c0*/  UMOV UR9, 0x400 ;  /* 0x0000040000097882 */ /* 0x000fe20000000000 */
[----:B------:R-:W-:Y:S01]  /*14d0*/  IMAD.U32 R12, RZ, RZ, UR5 ;  /* 0x00000005ff0c7e24 */ /* 0x000fe2000f8e00ff */
[----:B------:R-:W-:Y:S02]  /*14e0*/  ULOP3.LUT UR8, UR8, 0x7fffe, URZ, 0xc0, !UPT ;  /* 0x0007fffe08087892 */ /* 0x000fe4000f8ec03f */
[----:B------:R-:W-:Y:S02]  /*14f0*/  UPLOP3.LUT UP0, UPT, UPT, UPT, UPT, 0x40, 0x0 ;  /* 0x000000000000789c */ /* 0x000fe40003f0e870 */
[----:B------:R-:W-:Y:S02]  /*1500*/  UIADD3 UR8, UR7, -UR8, URZ ;  /* 0x8000000807087290 */ /* 0x000fe4000fffe03f */
[----:B0-----:R-:W-:-:S04]  /*1510*/  ULEA UR9, UR12, UR9, 0x18 ;  /* 0x000000090c097291 */ /* 0x001fc8000f8ec03f */
[----:B------:R-:W-:-:S04]  /*1520*/  ULEA UR8, UR8, UR9, 0xd ;  /* 0x0000000908087291 */ /* 0x000fc8000f8e683f */
[----:B------:R-:W-:-:S04]  /*1530*/  UIADD3 UR8, UR8, 0x100, URZ ;  /* 0x0000010008087890 */ /* 0x000fc8000fffe03f */
[----:B------:R-:W-:-:S03]  /*1540*/  USHF.R.U32.HI UR7, URZ, 0x4, UR8 ;  /* 0x000000043f077899 */ /* 0x000fc60008011608 */
[----:B------:R-:W-:Y:S01]  /*1550*/  UMOV UR8, UR5 ;  /* 0x0000000500087c82 */ /* 0x000fe20008000000 */
[----:B------:R-:W-:-:S12]  /*1560*/  ULOP3.LUT UR7, UR7, 0x3fff, URZ, 0xc0, !UPT ;  /* 0x00003fff07077892 */ /* 0x000fd8000f8ec03f */
.L_x_24:
[----:B------:R-:W-:-:S13]  /*1570*/  ISETP.NE.AND P1, PT, R140, 0x3, PT ;  /* 0x000000038c00780c */ /* 0x000fda0003f25270 */
[----:B0-----:R-:W-:Y:S05]  /*1580*/  @!P1 BRA `(.L_x_18) ;  /* 0x0000000000049947 */ /* 0x001fea0003800000 */
[----:B------:R-:W-:Y:S01]  /*1590*/  BPT.TRAP 0x1 ;  /* 0x000000040000795c */ /* 0x000fe20000300000 */
.L_x_18:
[----:B------:R-:W0:Y:S01]  /*15a0*/  S2UR UR12, SR_CgaCtaId ;  /* 0x00000000000c79c3 */ /* 0x000e220000008800 */
[----:B------:R-:W-:Y:S01]  /*15b0*/  UMOV UR9, 0x400 ;  /* 0x0000040000097882 */ /* 0x000fe20000000000 */
[----:B------:R-:W-:Y:S01]  /*15c0*/  SHF.L.U32 R15, R19, 0x1f, RZ ;  /* 0x0000001f130f7819 */ /* 0x000fe200000006ff */
[----:B0-----:R-:W-:-:S04]  /*15d0*/  ULEA UR17, UR12, UR9, 0x18 ;  /* 0x000000090c117291 */ /* 0x001fc8000f8ec03f */
[----:B------:R-:W-:-:S09]  /*15e0*/  ULEA UR9, UR8, UR17, 0x3 ;  /* 0x0000001108097291 */ /* 0x000fd2000f8e183f */
[----:B------:R0:W1:Y:S01]  /*15f0*/  SYNCS.PHASECHK.TRANS64.TRYWAIT P0, [UR9], R15 ;  /* 0x0000000fff0075a7 */ /* 0x0000620008000149 */
[----:B------:R-:W-:Y:S05]  /*1600*/  @!P1 BRA `(.L_x_19) ;  /* 0x0000000000049947 */ /* 0x000fea0003800000 */
[----:B------:R-:W-:Y:S01]  /*1610*/  BPT.TRAP 0x1 ;  /* 0x000000040000795c */ /* 0x000fe20000300000 */
.L_x_19:
[C---:B------:R-:W-:Y:S02]  /*1620*/  IMAD.SHL.U32 R13, R4.reuse, 0x40, RZ ;  /* 0x00000040040d7824 */ /* 0x040fe400078e00ff */
[C---:B------:R-:W-:Y:S02]  /*1630*/  IMAD.SHL.U32 R16, R4.reuse, 0x400, RZ ;  /* 0x0000040004107824 */ /* 0x040fe400078e00ff */
[----:B------:R-:W-:Y:S01]  /*1640*/  IMAD.SHL.U32 R18, R4, 0x20, RZ ;  /* 0x0000002004127824 */ /* 0x000fe200078e00ff */
[----:B------:R-:W-:-:S04]  /*1650*/  LOP3.LUT R13, R13, 0x3800, RZ, 0xc0, !PT ;  /* 0x000038000d0d7812 */ /* 0x000fc800078ec0ff */
[----:B------:R-:W-:Y:S01]  /*1660*/  LOP3.LUT R13, R13, 0x400, R16, 0xf8, !PT ;  /* 0x000004000d0d7812 */ /* 0x000fe200078ef810 */
[----:B------:R-:W-:-:S03]  /*1670*/  IMAD.U32 R16, RZ, RZ, UR8 ;  /* 0x00000008ff107e24 */ /* 0x000fc6000f8e00ff */
[----:B------:R-:W-:-:S04]  /*1680*/  LOP3.LUT R13, R13, 0x380, R18, 0xf8, !PT ;  /* 0x000003800d0d7812 */ /* 0x000fc800078ef812 */
[----:B------:R-:W-:-:S05]  /*1690*/  SHF.R.U32.HI R13, RZ, 0x3, R13 ;  /* 0x00000003ff0d7819 */ /* 0x000fca000001160d */
[----:B------:R-:W-:Y:S01]  /*16a0*/  IMAD R13, R16, 0x1000, R13 ;  /* 0x00001000100d7824 */ /* 0x000fe200078e020d */
[----:B-1----:R-:W-:Y:S06]  /*16b0*/  @P0 BRA `(.L_x_20) ;  /* 0x0000000000080947 */ /* 0x002fec0003800000 */
[----:B------:R-:W1:Y:S02]  /*16c0*/  SYNCS.PHASECHK.TRANS64.TRYWAIT P0, [UR9], R15 ;  /* 0x0000000fff0075a7 */ /* 0x000e640008000149 */
[----:B-1----:R-:W-:Y:S05]  /*16d0*/  @!P0 BRA `(.L_x_21) ;  /* 0x0000006c00788947 */ /* 0x002fea0003800000 */
.L_x_20:
[----:B------:R-:W-:Y:S01]  /*16e0*/  LDS.128 R88, [R13+UR17+0x30100] ;  /* 0x030100110d587984 */ /* 0x000fe20008000c00 */
[----:B------:R-:W-:Y:S02]  /*16f0*/  UIADD3 UR9, UR17, 0x20100, URZ ;  /* 0x0002010011097890 */ /* 0x000fe4000fffe03f */
[----:B------:R-:W-:Y:S01]  /*1700*/  ULOP3.LUT UR16, UR7, 0x10000, URZ, 0xfc, !UPT ;  /* 0x0001000007107892 */ /* 0x000fe2000f8efc3f */
[----:B------:R-:W4:Y:S01]  /*1710*/  LDS.128 R92, [R13+UR17+0x30900] ;  /* 0x030900110d5c7984 */ /* 0x000f220008000c00 */
[----:B------:R-:W-:Y:S02]  /*1720*/  USHF.R.U32.HI UR9, URZ, 0x4, UR9 ;  /* 0x000000043f097899 */ /* 0x000fe40008011609 */
[----:B------:R-:W-:Y:S02]  /*1730*/  ULEA UR16, UR8, UR16, 0xb ;  /* 0x0000001008107291 */ /* 0x000fe4000f8e583f */
[----:B------:R-:W-:Y:S01]  /*1740*/  ULOP3.LUT UR9, UR9, 0x3fff, URZ, 0xc0, !UPT ;  /* 0x00003fff09097892 */ /* 0x000fe2000f8ec03f */
[----:B------:R-:W-:Y:S01]  /*1750*/  UMOV UR13, 0x40000040 ;  /* 0x40000040000d7882 */ /* 0x000fe20000000000 */
[----:B------:R-:W-:-:S02]  /*1760*/  UMOV UR15, 0x40000040 ;  /* 0x40000040000f7882 */ /* 0x000fc40000000000 */
[----:B------:R-:W-:Y:S01]  /*1770*/  ULOP3.LUT UR9, UR9, 0x10000, URZ, 0xfc, !UPT ;  /* 0x0001000009097892 */ /* 0x000fe2000f8efc3f */
[----:B------:R-:W-:-:S03]  /*1780*/  UMOV UR12, UR16 ;  /* 0x00000010000c7c82 */ /* 0x000fc60008000000 */
[----:B------:R-:W-:-:S07]  /*1790*/  ULEA UR9, UR8, UR9, 0xa ;  /* 0x0000000908097291 */ /* 0x000fce000f8e503f */
[----:B------:R-:W-:Y:S01]  /*17a0*/  UMOV UR14, UR9 ;  /* 0x00000009000e7c82 */ /* 0x000fe20008000000 */
[----:B----4-:R-:W-:-:S06]  /*17b0*/  WARPGROUP.ARRIVE ;  /* 0x00000000000079c5 */ /* 0x010fcc0000000000 */
[----:B------:R-:W-:Y:S01]  /*17c0*/  HGMMA.SP.64x64x32.F32 R56, gdesc[UR12], R56, UP0, R88, 0x0 ;  /* 0x08e058000c3879f0 */ /* 0x000fe2000bf00a38 */
[----:B------:R-:W-:Y:S01]  /*17d0*/  UIADD3 UR12, UR16, 0x400, URZ ;  /* 0x00000400100c7890 */ /* 0x000fe2000fffe03f */
[----:B------:R-:W-:-:S08]  /*17e0*/  UMOV UR13, 0x40000040 ;  /* 0x40000040000d7882 */ /* 0x000fd00000000000 */
[----:B------:R-:W-:Y:S01]  /*17f0*/  HGMMA.SP.64x64x32.F32 R24, gdesc[UR12], R24, UP0, R92, 0x0 ;  /* 0x08e05c000c1879f0 */ /* 0x000fe2000bf00a18 */
[----:B------:R-:W-:Y:S02]  /*1800*/  UIADD3 UR12, UR16, 0x2, URZ ;  /* 0x00000002100c7890 */ /* 0x000fe4000fffe03f */
[----:B------:R-:W-:Y:S01]  /*1810*/  UIADD3 UR14, UR9, 0x4, URZ ;  /* 0x00000004090e7890 */ /* 0x000fe2000fffe03f */
[----:B------:R-:W-:Y:S01]  /*1820*/  UMOV UR13, 0x40000040 ;  /* 0x40000040000d7882 */ /* 0x000fe20000000000 */
[----:B------:R-:W-:-:S07]  /*1830*/  UMOV UR15, 0x40000040 ;  /* 0x40000040000f7882 */ /* 0x000fce0000000000 */
[----:B------:R-:W-:Y:S01]  /*1840*/  HGMMA.SP.64x64x32.F32 R56, gdesc[UR12], R56, R89, 0x0 ;  /* 0x08e059000c3879f0 */ /* 0x000fe20008700a38 */
[----:B------:R-:W-:Y:S01]  /*1850*/  UIADD3 UR12, UR16, 0x402, URZ ;  /* 0x00000402100c7890 */ /* 0x000fe2000fffe03f */
[----:B------:R-:W-:-:S08]  /*1860*/  UMOV UR13, 0x40000040 ;  /* 0x40000040000d7882 */ /* 0x000fd00000000000 */
[----:B------:R-:W-:Y:S01]  /*1870*/  HGMMA.SP.64x64x32.F32 R24, gdesc[UR12], R24, R93, 0x0 ;  /* 0x08e05d000c1879f0 */ /* 0x000fe20008700a18 */
        /* <DEDUP_REMOVED lines=15> */
[----:B------:R-:W-:Y:S03]  /*1970*/  HGMMA.SP.64x64x32.F32 R24, gdesc[UR12], R24, R95, 0x0, gsb0 ;  /* 0x08e05f000c1879f0 */ /* 0x000fe60008000a18 */
[----:B------:R-:W-:Y:S02]  /*1980*/  WARPGROUP.DEPBAR.LE gsb0, 0x0 ;  /* 0x00008000000079c5 */ /* 0x000fe40000010000 */
[----:B------:R-:W-:Y:S05]  /*1990*/  @!P1 BRA `(.L_x_22) ;  /* 0x0000000000049947 */ /* 0x000fea0003800000 */
[----:B------:R-:W-:Y:S01]  /*19a0*/  BPT.TRAP 0x1 ;  /* 0x000000040000795c */ /* 0x000fe20000300000 */
.L_x_22:
[----:B------:R-:W-:-:S13]  /*19b0*/  LOP3.LUT P0, RZ, R8, R7, RZ, 0xc0, !PT ;  /* 0x0000000708ff7212 */ /* 0x000fda000780c0ff */
[----:B------:R-:W-:-:S05]  /*19c0*/  @P0 LEA R13, R12, UR17, 0x3 ;  /* 0x000000110c0d0c11 */ /* 0x000fca000f8e18ff */
[----:B-1----:R-:W-:-:S05]  /*19d0*/  @P0 VIADD R16, R13, 0x20 ;  /* 0x000000200d100836 */ /* 0x002fca0000000000 */
[----:B------:R-:W-:-:S04]  /*19e0*/  @P0 PRMT R16, R9, 0x654, R16 ;  /* 0x0000065409100816 */ /* 0x000fc80000000010 */
[----:B------:R1:W-:Y:S01]  /*19f0*/  @P0 SYNCS.ARRIVE.TRANS64.RED.A1T0 RZ, [R16+URZ], RZ ;  /* 0x000000ff10ff09a7 */ /* 0x0003e2000810043f */
[----:B------:R-:W-:-:S13]  /*1a00*/  ISETP.GT.U32.AND P0, PT, R5, 0x1, PT ;  /* 0x000000010500780c */ /* 0x000fda0003f04070 */
[----:B-1----:R-:W-:Y:S05]  /*1a10*/  @P0 BRA `(.L_x_23) ;  /* 0x0000000000040947 */ /* 0x002fea0003800000 */
[----:B------:R-:W-:Y:S01]  /*1a20*/  BPT.TRAP 0x1 ;  /* 0x000000040000795c */ /* 0x000fe20000300000 */
.L_x_23:
[----:B------:R-:W-:Y:S01]  /*1a30*/  UIADD3 UR8, UR8, 0x1, URZ ;  /* 0x0000000108087890 */ /* 0x000fe2000fffe03f */
[C---:B------:R-:W-:Y:S01]  /*1a40*/  ISETP.GT.AND P1, PT, R11.reuse, 0x1, PT ;  /* 0x000000010b00780c */ /* 0x040fe20003f24270 */
[----:B------:R-:W-:Y:S02]  /*1a50*/  VIADD R12, R12, 0x1 ;  /* 0x000000010c0c7836 */ /* 0x000fe40000000000 */
[----:B------:R-:W-:Y:S01]  /*1a60*/  UISETP.NE.AND UP0, UPT, UR8, 0x4, UPT ;  /* 0x000000040800788c */ /* 0x000fe2000bf05270 */
[----:B------:R-:W-:Y:S02]  /*1a70*/  VIADD R11, R11, 0xffffffff ;  /* 0xffffffff0b0b7836 */ /* 0x000fe40000000000 */
[C---:B------:R-:W-:Y:S01]  /*1a80*/  ISETP.NE.AND P0, PT, R12.reuse, 0x4, PT ;  /* 0x000000040c00780c */ /* 0x040fe20003f05270 */
[----:B------:R-:W-:Y:S02]  /*1a90*/  USEL UR9, URZ, 0x1, UP0 ;  /* 0x000000013f097887 */ /* 0x000fe40008000000 */
[----:B------:R-:W-:Y:S01]  /*1aa0*/  USEL UR8, UR8, URZ, UP0 ;  /* 0x0000003f08087287 */ /* 0x000fe20008000000 */
[----:B------:R-:W-:Y:S01]  /*1ab0*/  SEL R12, R12, RZ, P0 ;  /* 0x000000ff0c0c7207 */ /* 0x000fe20000000000 */
[----:B------:R-:W-:-:S02]  /*1ac0*/  UPLOP3.LUT UP0, UPT, UPT, UPT, UPT, 0x80, 0x0 ;  /* 0x000000000000789c */ /* 0x000fc40003f0f070 */
[----:B------:R-:W-:Y:S01]  /*1ad0*/  LOP3.LUT R19, R19, UR9, RZ, 0x3c, !PT ;  /* 0x0000000913137c12 */ /* 0x000fe2000f8e3cff */
[----:B------:R-:W-:Y:S08]  /*1ae0*/  @P1 BRA `(.L_x_24) ;  /* 0xfffffff800a01947 */ /* 0x000ff0000383ffff */
.L_x_17:
[----:B------:R-:W1:Y:S01]  /*1af0*/  LDC R106, c[0x0][0x288] ;  /* 0x0000a200ff6a7b82 */ /* 0x000e620000000800 */
[----:B------:R-:W-:Y:S01]  /*1b00*/  LOP3.LUT R11, R4, 0x60, RZ, 0xc0, !PT ;  /* 0x00000060040b7812 */ /* 0x000fe200078ec0ff */
[----:B------:R-:W-:Y:S01]  /*1b10*/  UIADD3 UR5, UR6, UR5, URZ ;  /* 0x0000000506057290 */ /* 0x000fe2000fffe03f */
[----:B------:R-:W-:Y:S01]  /*1b20*/  SHF.R.U32.HI R12, RZ, 0x2, R4 ;  /* 0x00000002ff0c7819 */ /* 0x000fe20000011604 */
[----:B------:R-:W-:Y:S01]  /*1b30*/  IMAD.SHL.U32 R17, R17, 0x100, RZ ;  /* 0x0000010011117824 */ /* 0x000fe200078e00ff */
[----:B------:R-:W-:Y:S01]  /*1b40*/  SHF.R.U32.HI R11, RZ, 0x5, R11 ;  /* 0x00000005ff0b7819 */ /* 0x000fe2000001160b */
[----:B------:R-:W-:Y:S01]  /*1b50*/  USHF.R.U32.HI UR7, URZ, 0x2, UR5 ;  /* 0x000000023f077899 */ /* 0x000fe20008011605 */
[----:B------:R-:W-:Y:S01]  /*1b60*/  LOP3.LUT R12, R12, 0x7, RZ, 0xc0, !PT ;  /* 0x000000070c0c7812 */ /* 0x000fe200078ec0ff */
[----:B------:R-:W-:Y:S01]  /*1b70*/  ULDC UR12, c[0x0][0x284] ;  /* 0x0000a100000c7ab9 */ /* 0x000fe20000000800 */
[----:B------:R-:W-:Y:S01]  /*1b80*/  LOP3.LUT R13, R10, 0x1, RZ, 0xc0, !PT ;  /* 0x000000010a0d7812 */ /* 0x000fe200078ec0ff */
[C---:B0-----:R-:W-:Y:S01]  /*1b90*/  IMAD.SHL.U32 R15, R11.reuse, 0x10, RZ ;  /* 0x000000100b0f7824 */ /* 0x041fe200078e00ff */
[----:B------:R-:W-:Y:S01]  /*1ba0*/  ULOP3.LUT UR7, UR7, 0x1, URZ, 0xc0, !UPT ;  /* 0x0000000107077892 */ /* 0x000fe2000f8ec03f */
[----:B------:R-:W-:Y:S01]  /*1bb0*/  IMAD R16, R11, -0x10, -R12 ;  /* 0xfffffff00b107824 */ /* 0x000fe200078e0a0c */
[----:B------:R-:W-:Y:S01]  /*1bc0*/  SHF.R.U32.HI R11, RZ, 0x1, R4 ;  /* 0x00000001ff0b7819 */ /* 0x000fe20000011604 */
[----:B------:R-:W-:Y:S01]  /*1bd0*/  ULDC.64 UR8, c[0x0][0x6d0] ;  /* 0x0001b40000087ab9 */ /* 0x000fe20000000a00 */
[----:B------:R-:W-:Y:S01]  /*1be0*/  LOP3.LUT R12, R15, 0xfffffff0, R12, 0xe2, !PT ;  /* 0xfffffff00f0c7812 */ /* 0x000fe200078ee20c */
[----:B------:R-:W-:Y:S01]  /*1bf0*/  IMAD.SHL.U32 R15, R14, 0x40, RZ ;  /* 0x000000400e0f7824 */ /* 0x000fe200078e00ff */
[----:B------:R-:W-:Y:S01]  /*1c00*/  SHF.R.S32.HI R123, RZ, 0x1f, R6 ;  /* 0x0000001fff7b7819 */ /* 0x000fe20000011406 */
[----:B------:R-:W-:Y:S01]  /*1c10*/  UISETP.GT.U32.AND UP0, UPT, UR5, 0x3, UPT ;  /* 0x000000030500788c */ /* 0x000fe2000bf04070 */
[----:B------:R-:W-:Y:S01]  /*1c20*/  LOP3.LUT R12, R12, 0x40, R11, 0xf8, !PT ;  /* 0x000000400c0c7812 */ /* 0x000fe200078ef80b */
[----:B------:R-:W-:Y:S01]  /*1c30*/  UISETP.NE.U32.AND UP1, UPT, UR7, 0x1, UPT ;  /* 0x000000010700788c */ /* 0x000fe2000bf25070 */
[----:B------:R-:W-:Y:S01]  /*1c40*/  IMAD R16, R13, -0x40, R16 ;  /* 0xffffffc00d107824 */ /* 0x000fe200078e0210 */
[----:B------:R-:W-:Y:S01]  /*1c50*/  UISETP.LT.U32.AND UP0, UPT, UR6, 0x4, UP0 ;  /* 0x000000040600788c */ /* 0x000fe20008701070 */
[----:B------:R-:W-:Y:S01]  /*1c60*/  LOP3.LUT R108, R12, R17, RZ, 0xfc, !PT ;  /* 0x000000110c6c7212 */ /* 0x000fe200078efcff */
[----:B------:R-:W-:Y:S01]  /*1c70*/  IMAD R13, R123, UR8, RZ ;  /* 0x000000087b0d7c24 */ /* 0x000fe2000f8e02ff */
[----:B-1----:R-:W-:Y:S01]  /*1c80*/  ISETP.GE.AND P0, PT, R15, R106, PT ;  /* 0x0000006a0f00720c */ /* 0x002fe20003f06270 */
[----:B------:R-:W-:Y:S01]  /*1c90*/  UISETP.GT.U32.AND UP1, UPT, UR6, 0x3, !UP1 ;  /* 0x000000030600788c */ /* 0x000fe2000cf24070 */
[--C-:B------:R-:W-:Y:S01]  /*1ca0*/  SHF.R.S32.HI R109, RZ, 0x1f, R108.reuse ;  /* 0x0000001fff6d7819 */ /* 0x100fe2000001146c */
[----:B------:R-:W-:Y:S01]  /*1cb0*/  IMAD R19, R6, UR9, R13 ;  /* 0x0000000906137c24 */ /* 0x000fe2000f8e020d */
[----:B------:R-:W-:Y:S01]  /*1cc0*/  ISETP.GE.OR P0, PT, R17, UR12, P0 ;  /* 0x0000000c11007c0c */ /* 0x000fe20008706670 */
[----:B------:R-:W-:Y:S01]  /*1cd0*/  USEL UR7, URZ, 0x1, !UP1 ;  /* 0x000000013f077887 */ /* 0x000fe2000c800000 */
[----:B------:R-:W-:Y:S01]  /*1ce0*/  LOP3.LUT R11, R4, 0x3, RZ, 0xc0, !PT ;  /* 0x00000003040b7812 */ /* 0x000fe200078ec0ff */
[----:B------:R-:W-:Y:S01]  /*1cf0*/  IMAD.WIDE.U32 R12, R6, UR8, R108 ;  /* 0x00000008060c7c25 */ /* 0x000fe2000f8e006c */
[----:B------:R-:W-:Y:S01]  /*1d00*/  USEL UR8, URZ, 0x1, !UP0 ;  /* 0x000000013f087887 */ /* 0x000fe2000c000000 */
[----:B------:R-:W-:-:S02]  /*1d10*/  WARPGROUP.DEPBAR.LE gsb0, 0x0 ;  /* 0x00008000000079c5 */ /* 0x000fc40000010000 */
[----:B------:R-:W-:Y:S01]  /*1d20*/  IMAD R106, R11, -0x2, R106 ;  /* 0xfffffffe0b6a7824 */ /* 0x000fe200078e026a */
[----:B------:R-:W-:Y:S01]  /*1d30*/  ULOP3.LUT UR5, UR5, 0x3, URZ, 0xc0, !UPT ;  /* 0x0000000305057892 */ /* 0x000fe2000f8ec03f */
[----:B------:R-:W-:Y:S01]  /*1d40*/  IADD3 R11, -R17, UR12, R16 ;  /* 0x0000000c110b7c10 */ /* 0x000fe2000fffe110 */
[----:B------:R-:W-:Y:S01]  /*1d50*/  ULOP3.LUT UR4, UR7, UR4, UR8, 0x96, !UPT ;  /* 0x0000000407047292 */ /* 0x000fe2000f8e9608 */
[----:B------:R-:W-:Y:S02]  /*1d60*/  IMAD.IADD R13, R13, 0x1, R19 ;  /* 0x000000010d0d7824 */ /* 0x000fe400078e0213 */
[----:B------:R-:W-:Y:S01]  /*1d70*/  IMAD.IADD R106, R106, 0x1, -R15 ;  /* 0x000000016a6a7824 */ /* 0x000fe200078e0a0f */
[----:B------:R-:W-:Y:S08]  /*1d80*/  @P0 BRA `(.L_x_25) ;  /* 0x00000048005c0947 */ /* 0x000ff00003800000 */
[----:B------:R-:W0:Y:S01]  /*1d90*/  LDC.64 R88, c[0x0][0x6c8] ;  /* 0x0001b200ff587b82 */ /* 0x000e220000000a00 */
[----:B------:R-:W-:Y:S01]  /*1da0*/  IMAD.WIDE R14, R14, 0x40, RZ ;  /* 0x000000400e0e7825 */ /* 0x000fe200078e02ff */
[----:B---3-5:R-:W-:Y:S01]  /*1db0*/  FSETP.NEU.AND P1, PT, R104, RZ, PT ;  /* 0x000000ff6800720b */ /* 0x028fe20003f2d000 */
[----:B------:R-:W-:Y:S01]  /*1dc0*/  BSSY B0, `(.L_x_25) ;  /* 0x0000493000007945 */ /* 0x000fe20003800000 */
[----:B------:R-:W-:Y:S01]  /*1dd0*/  ISETP.GT.AND P0, PT, R106, RZ, PT ;  /* 0x000000ff6a00720c */ /* 0x000fe20003f04270 */
[----:B------:R-:W-:-:S03]  /*1de0*/  IMAD.SHL.U32 R121, R4, 0x2, RZ ;  /* 0x0000000204797824 */ /* 0x000fc600078e00ff */
[----:B------:R-:W-:Y:S02]  /*1df0*/  ISETP.GT.AND P2, PT, R11, RZ, P0 ;  /* 0x000000ff0b00720c */ /* 0x000fe40000744270 */
[----:B------:R-:W-:Y:S01]  /*1e00*/  LOP3.LUT R121, R14, 0x6, R121, 0xf8, !PT ;  /* 0x000000060e797812 */ /* 0x000fe200078ef879 */
[----:B0-----:R-:W-:-:S04]  /*1e10*/  IMAD R16, R15, R88, RZ ;  /* 0x000000580f107224 */ /* 0x001fc800078e02ff */
[----:B------:R-:W-:-:S04]  /*1e20*/  IMAD.WIDE.U32 R18, R121, R88, R12 ;  /* 0x0000005879127225 */ /* 0x000fc800078e000c */
[----:B------:R-:W-:-:S04]  /*1e30*/  IMAD R13, R121, R89, R16 ;  /* 0x00000059790d7224 */ /* 0x000fc800078e0210 */
[----:B------:R-:W-:Y:S01]  /*1e40*/  IMAD.IADD R17, R19, 0x1, R13 ;  /* 0x0000000113117824 */ /* 0x000fe200078e020d */
[----:B------:R-:W-:Y:S06]  /*1e50*/  @!P1 BRA `(.L_x_26) ;  /* 0x0000003400909947 */ /* 0x000fec0003800000 */
[----:B------:R-:W0:Y:S01]  /*1e60*/  LDC.64 R110, c[0x0][0x6b0] ;  /* 0x0001ac00ff6e7b82 */ /* 0x000e220000000a00 */
[----:B------:R-:W-:Y:S01]  /*1e70*/  ULDC.64 UR8, c[0x0][0x6b8] ;  /* 0x0001ae0000087ab9 */ /* 0x000fe20000000a00 */
[----:B------:R-:W-:Y:S01]  /*1e80*/  ULDC.64 UR12, c[0x0][0x6a8] ;  /* 0x0001aa00000c7ab9 */ /* 0x000fe20000000a00 */
[----:B------:R-:W-:Y:S01]  /*1e90*/  IMAD R123, R123, UR8, RZ ;  /* 0x000000087b7b7c24 */ /* 0x000fe2000f8e02ff */
[----:B------:R-:W-:Y:S01]  /*1ea0*/  ULDC.64 UR14, c[0x0][0x6c0] ;  /* 0x0001b000000e7ab9 */ /* 0x000fe20000000a00 */
[----:B------:R-:W-:-:S03]  /*1eb0*/  IMAD.WIDE.U32 R114, R6, UR8, R108 ;  /* 0x0000000806727c25 */ /* 0x000fc6000f8e006c */
[----:B------:R-:W1:Y:S01]  /*1ec0*/  LDC.64 R20, c[0x0][0x6b0] ;  /* 0x0001ac00ff147b82 */ /* 0x000e620000000a00 */
[----:B------:R-:W-:Y:S02]  /*1ed0*/  IMAD R123, R6, UR9, R123 ;  /* 0x00000009067b7c24 */ /* 0x000fe4000f8e027b */
[----:B------:R-:W-:Y:S02]  /*1ee0*/  IMAD.MOV.U32 R112, RZ, RZ, R114 ;  /* 0x000000ffff707224 */ /* 0x000fe400078e0072 */
[----:B------:R-:W-:Y:S02]  /*1ef0*/  IMAD.IADD R113, R115, 0x1, R123 ;  /* 0x0000000173717824 */ /* 0x000fe400078e027b */
[-C--:B0-----:R-:W-:Y:S02]  /*1f00*/  IMAD R14, R15, R110.reuse, RZ ;  /* 0x0000006e0f0e7224 */ /* 0x081fe400078e02ff */
[----:B------:R-:W-:-:S04]  /*1f10*/  IMAD.WIDE.U32 R12, R121, R110, R112 ;  /* 0x0000006e790c7225 */ /* 0x000fc800078e0070 */
[----:B------:R-:W-:Y:S01]  /*1f20*/  IMAD R125, R121, R111, R14 ;  /* 0x0000006f797d7224 */ /* 0x000fe200078e020e */
[----:B------:R-:W-:-:S03]  /*1f30*/  LEA R14, P1, R12, UR12, 0x2 ;  /* 0x0000000c0c0e7c11 */ /* 0x000fc6000f8210ff */
[----:B------:R-:W-:-:S05]  /*1f40*/  IMAD.IADD R13, R13, 0x1, R125 ;  /* 0x000000010d0d7824 */ /* 0x000fca00078e027d */
[----:B------:R-:W-:-:S05]  /*1f50*/  LEA.HI.X R15, R12, UR13, R13, 0x2, P1 ;  /* 0x0000000d0c0f7c11 */ /* 0x000fca00088f140d */
[----:B------:R0:W3:Y:S01]  /*1f60*/  @P2 LDG.E.LTC128B R23, desc[UR10][R14.64] ;  /* 0x0000000a0e172981 */ /* 0x0000e2000c1e1920 */
[----:B------:R-:W-:Y:S01]  /*1f70*/  LEA R16, P1, R18, UR14, 0x2 ;  /* 0x0000000e12107c11 */ /* 0x000fe2000f8210ff */
[----:B------:R-:W-:Y:S01]  /*1f80*/  IMAD.WIDE.U32 R12, R121, R110, R108 ;  /* 0x0000006e790c7225 */ /* 0x000fe200078e006c */
[----:B------:R-:W-:Y:S01]  /*1f90*/  ISETP.GT.AND P6, PT, R106, 0x1, PT ;  /* 0x000000016a00780c */ /* 0x000fe20003fc4270 */
[----:B------:R-:W-:Y:S01]  /*1fa0*/  BSSY B1, `(.L_x_27) ;  /* 0x0000016000017945 */ /* 0x000fe20003800000 */
[----:B------:R-:W-:Y:S01]  /*1fb0*/  LEA.HI.X R17, R18, UR15, R17, 0x2, P1 ;  /* 0x0000000f12117c11 */ /* 0x000fe200088f1411 */
[----:B------:R-:W-:Y:S01]  /*1fc0*/  IMAD.IADD R19, R125, 0x1, R13 ;  /* 0x000000017d137824 */ /* 0x000fe200078e020d */
[----:B------:R-:W-:Y:S01]  /*1fd0*/  ISETP.GT.AND P1, PT, R11, RZ, P6 ;  /* 0x000000ff0b00720c */ /* 0x000fe20003724270 */
[----:B------:R-:W-:Y:S01]  /*1fe0*/  IMAD.MOV.U32 R18, RZ, RZ, R12 ;  /* 0x000000ffff127224 */ /* 0x000fe200078e000c */
[----:B------:R-:W-:-:S03]  /*1ff0*/  LOP3.LUT R132, R132, 0xfffffffd, RZ, 0xc0, !PT ;  /* 0xfffffffd84847812 */ /* 0x000fc600078ec0ff */
[----:B------:R-:W-:-:S04]  /*2000*/  IMAD.WIDE.U32 R18, R6, UR8, R18 ;  /* 0x0000000806127c25 */ /* 0x000fc8000f8e0012 */
[----:B------:R-:W-:Y:S01]  /*2010*/  @P6 LOP3.LUT R132, R132, 0x2, RZ, 0xfc, !PT ;  /* 0x0000000284846812 */ /* 0x000fe200078efcff */
[----:B0-----:R-:W-:Y:S02]  /*2020*/  IMAD.IADD R15, R123, 0x1, R19 ;  /* 0x000000017b0f7824 */ /* 0x001fe400078e0213 */
[----:B---3--:R-:W-:Y:S01]  /*2030*/  FMUL R91, R23, R104 ;  /* 0x00000068175b7220 */ /* 0x008fe20000400000 */
[----:B------:R-:W-:-:S03]  /*2040*/  IMAD.MOV.U32 R93, RZ, RZ, R23 ;  /* 0x000000ffff5d7224 */ /* 0x000fc600078e0017 */
[----:B--2---:R-:W-:Y:S01]  /*2050*/  FFMA R95, R56, R105, R91 ;  /* 0x00000069385f7223 */ /* 0x004fe2000000005b */
[----:B-1----:R-:W-:-:S04]  /*2060*/  IMAD.WIDE.U32 R90, R121, R110, R20 ;  /* 0x0000006e795a7225 */ /* 0x002fc800078e0014 */
[----:B------:R-:W-:Y:S01]  /*2070*/  IMAD.IADD R97, R125, 0x1, R91 ;  /* 0x000000017d617824 */ /* 0x000fe200078e025b */
[-C--:B------:R-:W-:Y:S01]  /*2080*/  IADD3 R13, P3, R114, R90.reuse, RZ ;  /* 0x0000005a720d7210 */ /* 0x080fe20007f7e0ff */
[----:B------:R0:W-:Y:S01]  /*2090*/  @P2 STG.E desc[UR10][R16.64], R95 ;  /* 0x0000005f10002986 */ /* 0x0001e2000c10190a */
[----:B------:R-:W-:Y:S02]  /*20a0*/  IADD3 R22, P2, R108, R90, RZ ;  /* 0x0000005a6c167210 */ /* 0x000fe40007f5e0ff */
[----:B------:R-:W-:Y:S01]  /*20b0*/  LEA R12, P4, R13, UR12, 0x2 ;  /* 0x0000000c0d0c7c11 */ /* 0x000fe2000f8810ff */
[----:B------:R-:W-:-:S05]  /*20c0*/  IMAD.X R14, R97, 0x1, R113, P3 ;  /* 0x00000001610e7824 */ /* 0x000fca00018e0671 */
[----:B------:R-:W-:Y:S01]  /*20d0*/  LEA.HI.X R13, R13, UR13, R14, 0x2, P4 ;  /* 0x0000000d0d0d7c11 */ /* 0x000fe2000a0f140e */
[----:B------:R-:W-:Y:S06]  /*20e0*/  @!P1 BRA `(.L_x_28) ;  /* 0x0000000000049947 */ /* 0x000fec0003800000 */
[----:B------:R1:W5:Y:S02]  /*20f0*/  LDG.E.LTC128B R93, desc[UR10][R12.64] ;  /* 0x0000000a0c5d7981 */ /* 0x000364000c1e1920 */
.L_x_28:
[----:B------:R-:W-:Y:S05]  /*2100*/  BSYNC B1 ;  /* 0x0000000000017941 */ /* 0x000fea0003800000 */
.L_x_27:
[----:B-----5:R-:W-:Y:S01]  /*2110*/  FMUL R56, R93, R104 ;  /* 0x000000685d387220 */ /* 0x020fe20000400000 */
[C---:B-1----:R-:W-:Y:S01]  /*2120*/  LEA R12, P3, R88.reuse, R16, 0x2 ;  /* 0x00000010580c7211 */ /* 0x042fe200078610ff */
[----:B------:R-:W-:Y:S01]  /*2130*/  IMAD.X R23, R109, 0x1, R97, P2 ;  /* 0x000000016d177824 */ /* 0x000fe200010e0661 */
[----:B------:R-:W-:Y:S01]  /*2140*/  ISETP.GT.AND P2, PT, R11, 0x8, P0 ;  /* 0x000000080b00780c */ /* 0x000fe20000744270 */
[----:B------:R-:W-:Y:S01]  /*2150*/  FFMA R19, R57, R105, R56 ;  /* 0x0000006939137223 */ /* 0x000fe20000000038 */
[----:B------:R-:W-:Y:S01]  /*2160*/  LEA.HI.X R13, R88, R17, R89, 0x2, P3 ;  /* 0x00000011580d7211 */ /* 0x000fe200018f1459 */
[----:B------:R-:W-:Y:S01]  /*2170*/  IMAD.WIDE.U32 R22, R6, UR8, R22 ;  /* 0x0000000806167c25 */ /* 0x000fe2000f8e0016 */
[C---:B------:R-:W-:Y:S01]  /*2180*/  LEA R14, P4, R18.reuse, UR12, 0x2 ;  /* 0x0000000c120e7c11 */ /* 0x040fe2000f8810ff */
[----:B------:R-:W-:Y:S02]  /*2190*/  BSSY B1, `(.L_x_29) ;  /* 0x0000009000017945 */ /* 0x000fe40003800000 */
[----:B------:R1:W-:Y:S01]  /*21a0*/  @P1 STG.E desc[UR10][R12.64], R19 ;  /* 0x000000130c001986 */ /* 0x0003e2000c10190a */
[----:B------:R-:W-:Y:S01]  /*21b0*/  LEA.HI.X R15, R18, UR13, R15, 0x2, P4 ;  /* 0x0000000d120f7c11 */ /* 0x000fe2000a0f140f */
[----:B------:R-:W-:-:S02]  /*21c0*/  IMAD.MOV.U32 R56, RZ, RZ, R90 ;  /* 0x000000ffff387224 */ /* 0x000fc400078e005a */
[----:B------:R-:W-:Y:S02]  /*21d0*/  IMAD.MOV.U32 R57, RZ, RZ, R97 ;  /* 0x000000ffff397224 */ /* 0x000fe400078e0061 */
[----:B------:R-:W-:Y:S02]  /*21e0*/  IMAD R116, R111, 0x7, RZ ;  /* 0x000000076f747824 */ /* 0x000fe400078e02ff */
[----:B------:R-:W-:Y:S01]  /*21f0*/  IMAD.IADD R91, R123, 0x1, R23 ;  /* 0x000000017b5b7824 */ /* 0x000fe200078e0217 */
[----:B------:R-:W-:Y:S06]  /*2200*/  @!P2 BRA `(.L_x_30) ;  /* 0x000000000004a947 */ /* 0x000fec0003800000 */
[----:B------:R2:W5:Y:S02]  /*2210*/  LDG.E.LTC128B R93, desc[UR10][R14.64+0x20] ;  /* 0x0000200a0e5d7981 */ /* 0x000564000c1e1920 */
.L_x_30:
[----:B------:R-:W-:Y:S05]  /*2220*/  BSYNC B1 ;  /* 0x0000000000017941 */ /* 0x000fea0003800000 */
.L_x_29:
[----:B------:R-:W-:Y:S01]  /*2230*/  ISETP.GT.AND P3, PT, R11, 0x8, P6 ;  /* 0x000000080b00780c */ /* 0x000fe20003764270 */
[----:B-1---5:R-:W-:Y:S01]  /*2240*/  FMUL R19, R93, R104 ;  /* 0x000000685d137220 */ /* 0x022fe20000400000 */
[----:B------:R-:W-:Y:S01]  /*2250*/  ISETP.GT.AND P5, PT, R106, 0x8, PT ;  /* 0x000000086a00780c */ /* 0x000fe20003fa4270 */
[----:B------:R-:W-:Y:S01]  /*2260*/  IMAD.WIDE.U32 R56, R110, 0x7, R56 ;  /* 0x000000076e387825 */ /* 0x000fe200078e0038 */
[----:B------:R-:W-:-:S03]  /*2270*/  LEA R18, P1, R22, UR12, 0x2 ;  /* 0x0000000c16127c11 */ /* 0x000fc6000f8210ff */
[----:B0-----:R-:W-:Y:S01]  /*2280*/  FFMA R95, R58, R105, R19 ;  /* 0x000000693a5f7223 */ /* 0x001fe20000000013 */
[----:B------:R-:W-:Y:S01]  /*2290*/  LOP3.LUT R132, R132, 0xfffffffb, RZ, 0xc0, !PT ;  /* 0xfffffffb84847812 */ /* 0x000fe200078ec0ff */
[----:B------:R-:W-:Y:S01]  /*22a0*/  BSSY B1, `(.L_x_31) ;  /* 0x000000b000017945 */ /* 0x000fe20003800000 */
[----:B------:R-:W-:Y:S01]  /*22b0*/  LEA.HI.X R19, R22, UR13, R91, 0x2, P1 ;  /* 0x0000000d16137c11 */ /* 0x000fe200088f145b */
[----:B------:R-:W-:Y:S01]  /*22c0*/  IMAD.IADD R91, R57, 0x1, R116 ;  /* 0x00000001395b7824 */ /* 0x000fe200078e0274 */
[----:B------:R-:W-:Y:S01]  /*22d0*/  IADD3 R23, P1, R114, R56, RZ ;  /* 0x0000003872177210 */ /* 0x000fe20007f3e0ff */
[----:B------:R0:W-:Y:S01]  /*22e0*/  @P2 STG.E desc[UR10][R16.64+0x20], R95 ;  /* 0x0000205f10002986 */ /* 0x0001e2000c10190a */
[----:B------:R-:W-:-:S03]  /*22f0*/  ISETP.GT.AND P2, PT, R11, RZ, P5 ;  /* 0x000000ff0b00720c */ /* 0x000fc60002f44270 */
[----:B------:R-:W-:Y:S01]  /*2300*/  IMAD.X R90, R91, 0x1, R113, P1 ;  /* 0x000000015b5a7824 */ /* 0x000fe200008e0671 */
[----:B------:R-:W-:Y:S02]  /*2310*/  @P5 LOP3.LUT R132, R132, 0x4, RZ, 0xfc, !PT ;  /* 0x0000000484845812 */ /* 0x000fe400078efcff */
[----:B------:R-:W-:Y:S01]  /*2320*/  LEA R22, P1, R23, UR12, 0x2 ;  /* 0x0000000c17167c11 */ /* 0x000fe2000f8210ff */
[----:B------:R-:W-:-:S12]  /*2330*/  @!P3 BRA `(.L_x_32) ;  /* 0x000000000004b947 */ /* 0x000fd80003800000 */
[----:B------:R1:W5:Y:S02]  /*2340*/  LDG.E.LTC128B R93, desc[UR10][R18.64+0x20] ;  /* 0x0000200a125d7981 */ /* 0x000364000c1e1920 */
.L_x_32:
[----:B------:R-:W-:Y:S05]  /*2350*/  BSYNC B1 ;  /* 0x0000000000017941 */ /* 0x000fea0003800000 */
.L_x_31:
[----:B-----5:R-:W-:Y:S01]  /*2360*/  FMUL R58, R93, R104 ;  /* 0x000000685d3a7220 */ /* 0x020fe20000400000 */
[----:B------:R-:W-:Y:S01]  /*2370*/  IMAD.MOV.U32 R141, RZ, RZ, R93 ;  /* 0x000000ffff8d7224 */ /* 0x000fe200078e005d */
[----:B------:R-:W-:Y:S02]  /*2380*/  LEA.HI.X R23, R23, UR13, R90, 0x2, P1 ;  /* 0x0000000d17177c11 */ /* 0x000fe400088f145a */
[----:B------:R-:W-:-:S05]  /*2390*/  FFMA R59, R59, R105, R58 ;  /* 0x000000693b3b7223 */ /* 0x000fca000000003a */
[----:B------:R3:W-:Y:S04]  /*23a0*/  @P3 STG.E desc[UR10][R12.64+0x20], R59 ;  /* 0x0000203b0c003986 */ /* 0x0007e8000c10190a */
[----:B------:R4:W3:Y:S01]  /*23b0*/  @P2 LDG.E.LTC128B R141, desc[UR10][R22.64] ;  /* 0x0000000a168d2981 */ /* 0x0008e2000c1e1920 */
[----:B------:R-:W-:Y:S02]  /*23c0*/  IADD3 R56, P1, R56, R110, RZ ;  /* 0x0000006e38387210 */ /* 0x000fe40007f3e0ff */
[----:B------:R-:W-:-:S03]  /*23d0*/  ISETP.GT.AND P4, PT, R106, 0x9, PT ;  /* 0x000000096a00780c */ /* 0x000fc60003f84270 */
[----:B------:R-:W-:Y:S02]  /*23e0*/  IMAD.X R57, R91, 0x1, R111, P1 ;  /* 0x000000015b397824 */ /* 0x000fe400008e066f */
[----:B------:R-:W-:-:S04]  /*23f0*/  IMAD.WIDE.U32 R90, R88, 0x1c, R12 ;  /* 0x0000001c585a7825 */ /* 0x000fc800078e000c */
[----:B------:R-:W-:-:S04]  /*2400*/  IMAD.WIDE.U32 R142, R110, 0x7, R56 ;  /* 0x000000076e8e7825 */ /* 0x000fc800078e0038 */
[----:B------:R-:W-:Y:S01]  /*2410*/  IMAD.IADD R144, R116, 0x1, R143 ;  /* 0x0000000174907824 */ /* 0x000fe200078e028f */
[----:B------:R-:W-:Y:S01]  /*2420*/  IADD3 R130, P1, R142, R110, RZ ;  /* 0x0000006e8e827210 */ /* 0x000fe20007f3e0ff */
[----:B----4-:R-:W-:-:S04]  /*2430*/  IMAD R23, R89, 0x1c, RZ ;  /* 0x0000001c59177824 */ /* 0x010fc800078e02ff */
[----:B------:R-:W-:Y:S02]  /*2440*/  IMAD.X R131, R144, 0x1, R111, P1 ;  /* 0x0000000190837824 */ /* 0x000fe400008e066f */
[----:B------:R-:W-:Y:S02]  /*2450*/  IMAD.IADD R23, R91, 0x1, R23 ;  /* 0x000000015b177824 */ /* 0x000fe400078e0217 */
[----:B0-----:R-:W-:-:S04]  /*2460*/  IMAD.WIDE.U32 R94, R110, 0x7, R130 ;  /* 0x000000076e5e7825 */ /* 0x001fc800078e0082 */
[----:B------:R-:W-:Y:S01]  /*2470*/  IMAD.IADD R146, R116, 0x1, R95 ;  /* 0x0000000174927824 */ /* 0x000fe200078e025f */
[----:B------:R-:W-:-:S05]  /*2480*/  IADD3 R92, P1, R94, R110, RZ ;  /* 0x0000006e5e5c7210 */ /* 0x000fca0007f3e0ff */
[----:B------:R-:W-:Y:S02]  /*2490*/  IMAD.X R93, R146, 0x1, R111, P1 ;  /* 0x00000001925d7824 */ /* 0x000fe400008e066f */
[----:B------:R-:W-:-:S04]  /*24a0*/  IMAD.WIDE.U32 R98, R110, 0x7, R92 ;  /* 0x000000076e627825 */ /* 0x000fc800078e005c */
        /* <DEDUP_REMOVED lines=10> */
[----:B------:R-:W-:Y:S01]  /*2550*/  IMAD.X R127, R122, 0x1, R111, P1 ;  /* 0x000000017a7f7824 */ /* 0x000fe200008e066f */
[----:B------:R-:W-:Y:S01]  /*2560*/  IADD3 R22, P1, R56, R114, RZ ;  /* 0x0000007238167210 */ /* 0x000fe20007f3e0ff */
[----:B------:R-:W-:-:S04]  /*2570*/  IMAD.WIDE.U32 R118, R110, 0x7, R126 ;  /* 0x000000076e767825 */ /* 0x000fc800078e007e */
[----:B------:R-:W-:Y:S01]  /*2580*/  IMAD.X R57, R57, 0x1, R113, P1 ;  /* 0x0000000139397824 */ /* 0x000fe200008e0671 */
[----:B------:R-:W-:Y:S01]  /*2590*/  IADD3 R133, P1, P3, R114, R110, R118 ;  /* 0x0000006e72857210 */ /* 0x000fe20007b3e076 */
[----:B------:R-:W-:-:S05]  /*25a0*/  IMAD.IADD R135, R116, 0x1, R119 ;  /* 0x0000000174877824 */ /* 0x000fca00078e0277 */
[----:B------:R-:W-:Y:S02]  /*25b0*/  IADD3.X R120, R113, R111, R135, P1, P3 ;  /* 0x0000006f71787210 */ /* 0x000fe40000fe6487 */
[----:B------:R-:W-:-:S04]  /*25c0*/  LEA R56, P1, R22, UR12, 0x2 ;  /* 0x0000000c16387c11 */ /* 0x000fc8000f8210ff */
[----:B------:R-:W-:Y:S01]  /*25d0*/  LEA.HI.X R57, R22, UR13, R57, 0x2, P1 ;  /* 0x0000000d16397c11 */ /* 0x000fe200088f1439 */
[----:B------:R-:W-:Y:S01]  /*25e0*/  IMAD.MOV.U32 R22, RZ, RZ, R90 ;  /* 0x000000ffff167224 */ /* 0x000fe200078e005a */
[----:B------:R-:W-:Y:S01]  /*25f0*/  ISETP.GT.AND P1, PT, R11, RZ, P4 ;  /* 0x000000ff0b00720c */ /* 0x000fe20002724270 */
[----:B---3--:R-:W-:-:S04]  /*2600*/  FMUL R59, R141, R104 ;  /* 0x000000688d3b7220 */ /* 0x008fc80000400000 */
[----:B------:R-:W-:-:S05]  /*2610*/  FFMA R107, R60, R105, R59 ;  /* 0x000000693c6b7223 */ /* 0x000fca000000003b */
[----:B------:R0:W-:Y:S04]  /*2620*/  @P2 STG.E desc[UR10][R22.64], R107 ;  /* 0x0000006b16002986 */ /* 0x0001e8000c10190a */
[----:B------:R3:W4:Y:S01]  /*2630*/  @P1 LDG.E.LTC128B R141, desc[UR10][R56.64] ;  /* 0x0000000a388d1981 */ /* 0x000722000c1e1920 */
[----:B------:R-:W-:Y:S01]  /*2640*/  IMAD.WIDE.U32 R136, R110, 0x7, R20 ;  /* 0x000000076e887825 */ /* 0x000fe200078e0014 */
[----:B------:R-:W-:Y:S01]  /*2650*/  SHF.L.U64.HI R117, R88, 0x5, R89 ;  /* 0x0000000558757819 */ /* 0x000fe20000010259 */
[----:B------:R-:W-:Y:S02]  /*2660*/  BSSY B1, `(.L_x_33) ;  /* 0x0000017000017945 */ /* 0x000fe40003800000 */
[----:B------:R-:W-:Y:S02]  /*2670*/  IMAD.IADD R137, R116, 0x1, R137 ;  /* 0x0000000174897824 */ /* 0x000fe400078e0289 */
[----:B0-----:R-:W-:-:S02]  /*2680*/  IMAD.SHL.U32 R107, R88, 0x20, RZ ;  /* 0x00000020586b7824 */ /* 0x001fc400078e00ff */
[----:B------:R-:W-:-:S03]  /*2690*/  IMAD.WIDE.U32 R20, R121, R110, R136 ;  /* 0x0000006e79147225 */ /* 0x000fc600078e0088 */
[----:B------:R-:W-:-:S04]  /*26a0*/  IADD3 R58, P2, R108, R20, RZ ;  /* 0x000000146c3a7210 */ /* 0x000fc80007f5e0ff */
[----:B------:R-:W-:-:S03]  /*26b0*/  IADD3.X R59, R109, R125, R21, P2, !PT ;  /* 0x0000007d6d3b7210 */ /* 0x000fc600017fe415 */
[----:B------:R-:W-:-:S04]  /*26c0*/  IMAD.WIDE.U32 R58, R6, UR8, R58 ;  /* 0x00000008063a7c25 */ /* 0x000fc8000f8e003a */
[----:B------:R-:W-:Y:S01]  /*26d0*/  IMAD.IADD R21, R123, 0x1, R59 ;  /* 0x000000017b157824 */ /* 0x000fe200078e023b */
[----:B------:R-:W-:-:S04]  /*26e0*/  LEA R20, P2, R58, UR12, 0x2 ;  /* 0x0000000c3a147c11 */ /* 0x000fc8000f8410ff */
[----:B------:R-:W-:Y:S02]  /*26f0*/  LEA.HI.X R21, R58, UR13, R21, 0x2, P2 ;  /* 0x0000000d3a157c11 */ /* 0x000fe400090f1415 */
[----:B---3--:R-:W-:-:S05]  /*2700*/  IADD3 R56, P2, R107, R12, RZ ;  /* 0x0000000c6b387210 */ /* 0x008fca0007f5e0ff */
[----:B------:R-:W-:Y:S01]  /*2710*/  IMAD.X R57, R117, 0x1, R13, P2 ;  /* 0x0000000175397824 */ /* 0x000fe200010e060d */
[----:B------:R-:W-:-:S05]  /*2720*/  IADD3 R138, P2, R136, R110, RZ ;  /* 0x0000006e888a7210 */ /* 0x000fca0007f5e0ff */
[----:B------:R-:W-:Y:S01]  /*2730*/  IMAD.X R139, R137, 0x1, R111, P2 ;  /* 0x00000001898b7824 */ /* 0x000fe200010e066f */
[----:B------:R-:W-:Y:S01]  /*2740*/  ISETP.GT.AND P2, PT, R11, 0x8, P5 ;  /* 0x000000080b00780c */ /* 0x000fe20002f44270 */
[----:B----4-:R-:W-:-:S04]  /*2750*/  FMUL R58, R141, R104 ;  /* 0x000000688d3a7220 */ /* 0x010fc80000400000 */
[----:B------:R-:W-:Y:S01]  /*2760*/  FFMA R89, R61, R105, R58 ;  /* 0x000000693d597223 */ /* 0x000fe2000000003a */
[----:B------:R-:W-:-:S04]  /*2770*/  IMAD.WIDE.U32 R58, R121, R110, R138 ;  /* 0x0000006e793a7225 */ /* 0x000fc800078e008a */
[----:B------:R0:W-:Y:S01]  /*2780*/  @P1 STG.E desc[UR10][R56.64], R89 ;  /* 0x0000005938001986 */ /* 0x0001e2000c10190a */
[----:B------:R-:W-:-:S04]  /*2790*/  IADD3 R60, P1, R108, R58, RZ ;  /* 0x0000003a6c3c7210 */ /* 0x000fc80007f3e0ff */
[----:B------:R-:W-:Y:S01]  /*27a0*/  IADD3.X R61, R109, R125, R59, P1, !PT ;  /* 0x0000007d6d3d7210 */ /* 0x000fe20000ffe43b */
[----:B------:R-:W-:Y:S08]  /*27b0*/  @!P2 BRA `(.L_x_34) ;  /* 0x000000000004a947 */ /* 0x000ff00003800000 */
[----:B------:R3:W5:Y:S02]  /*27c0*/  LDG.E.LTC128B R141, desc[UR10][R20.64+0x20] ;  /* 0x0000200a148d7981 */ /* 0x000764000c1e1920 */
.L_x_34:
[----:B------:R-:W-:Y:S05]  /*27d0*/  BSYNC B1 ;  /* 0x0000000000017941 */ /* 0x000fea0003800000 */
.L_x_33:
[----:B-----5:R-:W-:Y:S01]  /*27e0*/  FMUL R59, R141, R104 ;  /* 0x000000688d3b7220 */ /* 0x020fe20000400000 */
[----:B------:R-:W-:Y:S01]  /*27f0*/  IMAD.WIDE.U32 R60, R6, UR8, R60 ;  /* 0x00000008063c7c25 */ /* 0x000fe2000f8e003c */
[----:B------:R-:W-:Y:S03]  /*2800*/  BSSY B1, `(.L_x_35) ;  /* 0x0000009000017945 */ /* 0x000fe60003800000 */
[----:B0-----:R-:W-:Y:S01]  /*2810*/  FFMA R89, R62, R105, R59 ;  /* 0x000000693e597223 */ /* 0x001fe2000000003b */
[----:B------:R-:W-:Y:S01]  /*2820*/  IMAD.IADD R59, R123, 0x1, R61 ;  /* 0x000000017b3b7824 */ /* 0x000fe200078e023d */
[----:B------:R-:W-:-:S03]  /*2830*/  LEA R58, P1, R60, UR12, 0x2 ;  /* 0x0000000c3c3a7c11 */ /* 0x000fc6000f8210ff */
[----:B------:R0:W-:Y:S01]  /*2840*/  @P2 STG.E desc[UR10][R22.64+0x20], R89 ;  /* 0x0000205916002986 */ /* 0x0001e2000c10190a */
[----:B------:R-:W-:Y:S02]  /*2850*/  ISETP.GT.AND P2, PT, R11, 0x8, P4 ;  /* 0x000000080b00780c */ /* 0x000fe40002744270 */
[----:B------:R-:W-:-:S11]  /*2860*/  LEA.HI.X R59, R60, UR13, R59, 0x2, P1 ;  /* 0x0000000d3c3b7c11 */ /* 0x000fd600088f143b */
[----:B0-----:R-:W-:Y:S05]  /*2870*/  @!P2 BRA `(.L_x_36) ;  /* 0x000000000004a947 */ /* 0x001fea0003800000 */
[----:B------:R0:W5:Y:S02]  /*2880*/  LDG.E.LTC128B R141, desc[UR10][R58.64+0x20] ;  /* 0x0000200a3a8d7981 */ /* 0x000164000c1e1920 */
.L_x_36:
[----:B------:R-:W-:Y:S05]  /*2890*/  BSYNC B1 ;  /* 0x0000000000017941 */ /* 0x000fea0003800000 */
.L_x_35:
[----:B------:R-:W-:Y:S01]  /*28a0*/  IADD3 R142, P1, R114, R142, RZ ;  /* 0x0000008e728e7210 */ /* 0x000fe20007f3e0ff */
[----:B-----5:R-:W-:Y:S01]  /*28b0*/  FMUL R60, R141, R104 ;  /* 0x000000688d3c7220 */ /* 0x020fe20000400000 */
[----:B------:R-:W-:Y:S01]  /*28c0*/  ISETP.GT.AND P3, PT, R106, 0x10, PT ;  /* 0x000000106a00780c */ /* 0x000fe20003f64270 */
[----:B------:R-:W-:Y:S01]  /*28d0*/  BSSY B1, `(.L_x_37) ;  /* 0x000000d000017945 */ /* 0x000fe20003800000 */
[----:B------:R-:W-:Y:S01]  /*28e0*/  LOP3.LUT R132, R132, 0xffffffef, RZ, 0xc0, !PT ;  /* 0xffffffef84847812 */ /* 0x000fe200078ec0ff */
[----:B------:R-:W-:Y:S01]  /*28f0*/  IMAD.X R61, R144, 0x1, R113, P1 ;  /* 0x00000001903d7824 */ /* 0x000fe200008e0671 */
[----:B------:R-:W-:Y:S01]  /*2900*/  IADD3 R90, P1, R107, R90, RZ ;  /* 0x0000005a6b5a7210 */ /* 0x000fe20007f3e0ff */
[----:B------:R-:W-:-:S04]  /*2910*/  FFMA R63, R63, R105, R60 ;  /* 0x000000693f3f7223 */ /* 0x000fc8000000003c */
[----:B------:R-:W-:Y:S01]  /*2920*/  IMAD.X R91, R117, 0x1, R23, P1 ;  /* 0x00000001755b7824 */ /* 0x000fe200008e0617 */
[----:B------:R-:W-:Y:S01]  /*2930*/  ISETP.GT.AND P1, PT, R11, RZ, P3 ;  /* 0x000000ff0b00720c */ /* 0x000fe20001f24270 */
[----:B------:R4:W-:Y:S01]  /*2940*/  @P2 STG.E desc[UR10][R56.64+0x20], R63 ;  /* 0x0000203f38002986 */ /* 0x0009e2000c10190a */
[----:B------:R-:W-:Y:S02]  /*2950*/  LEA R60, P2, R142, UR12, 0x2 ;  /* 0x0000000c8e3c7c11 */ /* 0x000fe4000f8410ff */
[----:B------:R-:W-:Y:S02]  /*2960*/  @P3 LOP3.LUT R132, R132, 0x10, RZ, 0xfc, !PT ;  /* 0x0000001084843812 */ /* 0x000fe400078efcff */
[----:B------:R-:W-:-:S07]  /*2970*/  LEA.HI.X R61, R142, UR13, R61, 0x2, P2 ;  /* 0x0000000d8e3d7c11 */ /* 0x000fce00090f143d */
[----:B----4-:R-:W-:Y:S05]  /*2980*/  @!P1 BRA `(.L_x_38) ;  /* 0x0000000000049947 */ /* 0x010fea0003800000 */
[----:B------:R4:W5:Y:S02]  /*2990*/  LDG.E.LTC128B R141, desc[UR10][R60.64] ;  /* 0x0000000a3c8d7981 */ /* 0x000964000c1e1920 */
.L_x_38:
[----:B------:R-:W-:Y:S05]  /*29a0*/  BSYNC B1 ;  /* 0x0000000000017941 */ /* 0x000fea0003800000 */
.L_x_37:
[----:B----45:R-:W-:Y:S01]  /*29b0*/  FMUL R61, R141, R104 ;  /* 0x000000688d3d7220 */ /* 0x030fe20000400000 */
[----:B------:R-:W-:Y:S01]  /*29c0*/  IMAD.WIDE.U32 R136, R110, 0x7, R136 ;  /* 0x000000076e887825 */ /* 0x000fe200078e0088 */
[----:B------:R-:W-:Y:S01]  /*29d0*/  ISETP.GT.AND P2, PT, R106, 0x11, PT ;  /* 0x000000116a00780c */ /* 0x000fe20003f44270 */
[----:B------:R-:W-:Y:S02]  /*29e0*/  BSSY B1, `(.L_x_39) ;  /* 0x00000aa000017945 */ /* 0x000fe40003800000 */
[----:B------:R-:W-:Y:S01]  /*29f0*/  FFMA R61, R64, R105, R61 ;  /* 0x00000069403d7223 */ /* 0x000fe2000000003d */
[----:B------:R-:W-:-:S04]  /*2a00*/  IMAD.WIDE.U32 R138, R110, 0x7, R138 ;  /* 0x000000076e8a7825 */ /* 0x000fc800078e008a */
[----:B------:R4:W-:Y:S01]  /*2a10*/  @P1 STG.E desc[UR10][R90.64], R61 ;  /* 0x0000003d5a001986 */ /* 0x0009e2000c10190a */
[----:B------:R-:W-:-:S05]  /*2a20*/  IADD3 R60, P1, R130, R114, RZ ;  /* 0x00000072823c7210 */ /* 0x000fca0007f3e0ff */
[----:B------:R-:W-:Y:S01]  /*2a30*/  IMAD.X R131, R131, 0x1, R113, P1 ;  /* 0x0000000183837824 */ /* 0x000fe200008e0671 */
[----:B------:R-:W-:-:S04]  /*2a40*/  LEA R130, P1, R60, UR12, 0x2 ;  /* 0x0000000c3c827c11 */ /* 0x000fc8000f8210ff */
[----:B------:R-:W-:Y:S02]  /*2a50*/  LEA.HI.X R131, R60, UR13, R131, 0x2, P1 ;  /* 0x0000000d3c837c11 */ /* 0x000fe400088f1483 */
[----:B------:R-:W-:-:S05]  /*2a60*/  IADD3 R88, P1, R107, R56, RZ ;  /* 0x000000386b587210 */ /* 0x000fca0007f3e0ff */
[----:B------:R-:W-:Y:S01]  /*2a70*/  IMAD.X R89, R117, 0x1, R57, P1 ;  /* 0x0000000175597824 */ /* 0x000fe200008e0639 */
[----:B------:R-:W-:-:S04]  /*2a80*/  IADD3 R142, P1, R136, R110, RZ ;  /* 0x0000006e888e7210 */ /* 0x000fc80007f3e0ff */
[----:B------:R-:W-:Y:S02]  /*2a90*/  IADD3.X R143, R111, R116, R137, P1, !PT ;  /* 0x000000746f8f7210 */ /* 0x000fe40000ffe489 */
[-C--:B------:R-:W-:Y:S01]  /*2aa0*/  IADD3 R144, P1, R138, R110.reuse, RZ ;  /* 0x0000006e8a907210 */ /* 0x080fe20007f3e0ff */
[----:B----4-:R-:W-:-:S03]  /*2ab0*/  IMAD.WIDE.U32 R60, R121, R110, R142 ;  /* 0x0000006e793c7225 */ /* 0x010fc600078e008e */
[----:B------:R-:W-:Y:S01]  /*2ac0*/  IADD3.X R145, R111, R116, R139, P1, !PT ;  /* 0x000000746f917210 */ /* 0x000fe20000ffe48b */
[----:B------:R-:W-:Y:S01]  /*2ad0*/  IMAD.WIDE.U32 R142, R110, 0x7, R142 ;  /* 0x000000076e8e7825 */ /* 0x000fe200078e008e */
[----:B------:R-:W-:-:S03]  /*2ae0*/  IADD3 R60, P1, R108, R60, RZ ;  /* 0x0000003c6c3c7210 */ /* 0x000fc60007f3e0ff */
[----:B------:R-:W-:Y:S01]  /*2af0*/  IMAD.WIDE.U32 R62, R121, R110, R144 ;  /* 0x0000006e793e7225 */ /* 0x000fe200078e0090 */
[----:B------:R-:W-:-:S03]  /*2b00*/  IADD3.X R61, R109, R125, R61, P1, !PT ;  /* 0x0000007d6d3d7210 */ /* 0x000fc60000ffe43d */
[----:B------:R-:W-:Y:S01]  /*2b10*/  IMAD.WIDE.U32 R144, R110, 0x7, R144 ;  /* 0x000000076e907825 */ /* 0x000fe200078e0090 */
[----:B------:R-:W-:-:S03]  /*2b20*/  IADD3 R136, P1, R108, R62, RZ ;  /* 0x0000003e6c887210 */ /* 0x000fc60007f3e0ff */
[----:B------:R-:W-:Y:S01]  /*2b30*/  IMAD.WIDE.U32 R60, R6, UR8, R60 ;  /* 0x00000008063c7c25 */ /* 0x000fe2000f8e003c */
[----:B------:R-:W-:-:S03]  /*2b40*/  IADD3.X R137, R109, R125, R63, P1, !PT ;  /* 0x0000007d6d897210 */ /* 0x000fc60000ffe43f */
[----:B------:R-:W-:Y:S01]  /*2b50*/  IMAD.IADD R61, R123, 0x1, R61 ;  /* 0x000000017b3d7824 */ /* 0x000fe200078e023d */
[----:B------:R-:W-:Y:S01]  /*2b60*/  LEA R62, P1, R60, UR12, 0x2 ;  /* 0x0000000c3c3e7c11 */ /* 0x000fe2000f8210ff */
[----:B------:R-:W-:-:S03]  /*2b70*/  IMAD.WIDE.U32 R136, R6, UR8, R136 ;  /* 0x0000000806887c25 */ /* 0x000fc6000f8e0088 */
[----:B------:R-:W-:Y:S01]  /*2b80*/  LEA.HI.X R63, R60, UR13, R61, 0x2, P1 ;  /* 0x0000000d3c3f7c11 */ /* 0x000fe200088f143d */
[----:B------:R-:W-:Y:S01]  /*2b90*/  IMAD.IADD R61, R123, 0x1, R137 ;  /* 0x000000017b3d7824 */ /* 0x000fe200078e0289 */
[----:B------:R-:W-:-:S04]  /*2ba0*/  LEA R60, P1, R136, UR12, 0x2 ;  /* 0x0000000c883c7c11 */ /* 0x000fc8000f8210ff */
[----:B------:R-:W-:Y:S02]  /*2bb0*/  LEA.HI.X R61, R136, UR13, R61, 0x2, P1 ;  /* 0x0000000d883d7c11 */ /* 0x000fe400088f143d */
[----:B------:R-:W-:-:S05]  /*2bc0*/  IADD3 R94, P1, R114, R94, RZ ;  /* 0x0000005e725e7210 */ /* 0x000fca0007f3e0ff */
[----:B------:R-:W-:Y:S01]  /*2bd0*/  IMAD.X R95, R146, 0x1, R113, P1 ;  /* 0x00000001925f7824 */ /* 0x000fe200008e0671 */
[----:B------:R-:W-:-:S04]  /*2be0*/  LEA R136, P1, R94, UR12, 0x2 ;  /* 0x0000000c5e887c11 */ /* 0x000fc8000f8210ff */
[----:B------:R-:W-:Y:S02]  /*2bf0*/  LEA.HI.X R137, R94, UR13, R95, 0x2, P1 ;  /* 0x0000000d5e897c11 */ /* 0x000fe400088f145f */
[----:B------:R-:W-:-:S05]  /*2c00*/  IADD3 R64, P1, R92, R114, RZ ;  /* 0x000000725c407210 */ /* 0x000fca0007f3e0ff */
[----:B------:R-:W-:Y:S01]  /*2c10*/  IMAD.X R93, R93, 0x1, R113, P1 ;  /* 0x000000015d5d7824 */ /* 0x000fe200008e0671 */
[----:B------:R-:W-:-:S04]  /*2c20*/  LEA R138, P1, R64, UR12, 0x2 ;  /* 0x0000000c408a7c11 */ /* 0x000fc8000f8210ff */
[----:B------:R-:W-:Y:S02]  /*2c30*/  LEA.HI.X R139, R64, UR13, R93, 0x2, P1 ;  /* 0x0000000d408b7c11 */ /* 0x000fe400088f145d */
[----:B------:R-:W-:-:S04]  /*2c40*/  IADD3 R146, P1, R142, R110, RZ ;  /* 0x0000006e8e927210 */ /* 0x000fc80007f3e0ff */
[----:B------:R-:W-:Y:S02]  /*2c50*/  IADD3.X R147, R111, R116, R143, P1, !PT ;  /* 0x000000746f937210 */ /* 0x000fe40000ffe48f */
[-C--:B------:R-:W-:Y:S01]  /*2c60*/  IADD3 R148, P1, R144, R110.reuse, RZ ;  /* 0x0000006e90947210 */ /* 0x080fe20007f3e0ff */
[----:B------:R-:W-:-:S03]  /*2c70*/  IMAD.WIDE.U32 R92, R121, R110, R146 ;  /* 0x0000006e795c7225 */ /* 0x000fc600078e0092 */
        /* <DEDUP_REMOVED lines=108> */
[----:B------:R-:W-:Y:S02]  /*3340*/  IADD3.X R135, R111, R116, R157, P1, !PT ;  /* 0x000000746f877210 */ /* 0x000fe40000ffe49d */
[----:B------:R-:W-:Y:S02]  /*3350*/  LEA R114, P1, R133, UR12, 0x2 ;  /* 0x0000000c85727c11 */ /* 0x000fe4000f8210ff */
[----:B------:R-:W-:Y:S01]  /*3360*/  P2R R116, PR, RZ, 0x4 ;  /* 0x00000004ff747803 */ /* 0x000fe20000000000 */
[----:B------:R-:W-:Y:S01]  /*3370*/  IMAD.WIDE.U32 R134, R121, R110, R134 ;  /* 0x0000006e79867225 */ /* 0x000fe200078e0086 */
[----:B------:R-:W-:Y:S02]  /*3380*/  LEA.HI.X R115, R133, UR13, R120, 0x2, P1 ;  /* 0x0000000d85737c11 */ /* 0x000fe400088f1478 */
[----:B------:R-:W-:-:S04]  /*3390*/  IADD3 R110, P1, R108, R118, RZ ;  /* 0x000000766c6e7210 */ /* 0x000fc80007f3e0ff */
[----:B------:R-:W-:Y:S02]  /*33a0*/  IADD3.X R111, R109, R125, R119, P1, !PT ;  /* 0x0000007d6d6f7210 */ /* 0x000fe40000ffe477 */
[----:B------:R-:W-:Y:S01]  /*33b0*/  IADD3 R118, P1, R108, R134, RZ ;  /* 0x000000866c767210 */ /* 0x000fe20007f3e0ff */
[----:B------:R-:W-:-:S03]  /*33c0*/  IMAD.WIDE.U32 R110, R6, UR8, R110 ;  /* 0x00000008066e7c25 */ /* 0x000fc6000f8e006e */
[----:B------:R-:W-:Y:S01]  /*33d0*/  IADD3.X R119, R109, R125, R135, P1, !PT ;  /* 0x0000007d6d777210 */ /* 0x000fe20000ffe487 */
[----:B------:R-:W-:Y:S01]  /*33e0*/  IMAD.IADD R109, R123, 0x1, R111 ;  /* 0x000000017b6d7824 */ /* 0x000fe200078e026f */
[----:B------:R-:W-:Y:S01]  /*33f0*/  LEA R108, P1, R110, UR12, 0x2 ;  /* 0x0000000c6e6c7c11 */ /* 0x000fe2000f8210ff */
[----:B------:R-:W-:-:S03]  /*3400*/  IMAD.WIDE.U32 R118, R6, UR8, R118 ;  /* 0x0000000806767c25 */ /* 0x000fc6000f8e0076 */
[----:B------:R-:W-:Y:S01]  /*3410*/  LEA.HI.X R109, R110, UR13, R109, 0x2, P1 ;  /* 0x0000000d6e6d7c11 */ /* 0x000fe200088f146d */
[----:B------:R-:W-:Y:S01]  /*3420*/  IMAD.IADD R123, R123, 0x1, R119 ;  /* 0x000000017b7b7824 */ /* 0x000fe200078e0277 */
[----:B------:R-:W-:-:S04]  /*3430*/  LEA R110, P1, R118, UR12, 0x2 ;  /* 0x0000000c766e7c11 */ /* 0x000fc8000f8210ff */
[----:B------:R-:W-:Y:S02]  /*3440*/  LEA.HI.X R111, R118, UR13, R123, 0x2, P1 ;  /* 0x0000000d766f7c11 */ /* 0x000fe400088f147b */
[----:B------:R-:W-:-:S13]  /*3450*/  ISETP.GT.AND P1, PT, R11, RZ, P2 ;  /* 0x000000ff0b00720c */ /* 0x000fda0001724270 */
[----:B------:R-:W-:Y:S05]  /*3460*/  @!P1 BRA `(.L_x_40) ;  /* 0x0000000000049947 */ /* 0x000fea0003800000 */
[----:B------:R4:W5:Y:S02]  /*3470*/  LDG.E.LTC128B R141, desc[UR10][R130.64] ;  /* 0x0000000a828d7981 */ /* 0x000964000c1e1920 */
.L_x_40:
[----:B------:R-:W-:Y:S05]  /*3480*/  BSYNC B1 ;  /* 0x0000000000017941 */ /* 0x000fea0003800000 */
.L_x_39:
[----:B-----5:R-:W-:Y:S01]  /*3490*/  FMUL R6, R141, R104 ;  /* 0x000000688d067220 */ /* 0x020fe20000400000 */
[----:B------:R-:W-:Y:S03]  /*34a0*/  BSSY B1, `(.L_x_41) ;  /* 0x0000006000017945 */ /* 0x000fe60003800000 */
[----:B------:R-:W-:-:S05]  /*34b0*/  FFMA R65, R65, R105, R6 ;  /* 0x0000006941417223 */ /* 0x000fca0000000006 */
[----:B------:R0:W-:Y:S01]  /*34c0*/  @P1 STG.E desc[UR10][R88.64], R65 ;  /* 0x0000004158001986 */ /* 0x0001e2000c10190a */
[----:B------:R-:W-:-:S13]  /*34d0*/  ISETP.GT.AND P1, PT, R11, 0x8, P3 ;  /* 0x000000080b00780c */ /* 0x000fda0001f24270 */
[----:B0-----:R-:W-:Y:S05]  /*34e0*/  @!P1 BRA `(.L_x_42) ;  /* 0x0000000000049947 */ /* 0x001fea0003800000 */
[----:B------:R0:W5:Y:S02]  /*34f0*/  LDG.E.LTC128B R141, desc[UR10][R62.64+0x20] ;  /* 0x0000200a3e8d7981 */ /* 0x000164000c1e1920 */
.L_x_42:
[----:B------:R-:W-:Y:S05]  /*3500*/  BSYNC B1 ;  /* 0x0000000000017941 */ /* 0x000fea0003800000 */
.L_x_41:
[----:B-----5:R-:W-:Y:S01]  /*3510*/  FMUL R65, R141, R104 ;  /* 0x000000688d417220 */ /* 0x020fe20000400000 */
[----:B------:R-:W-:Y:S01]  /*3520*/  @P1 IMAD.MOV.U32 R64, RZ, RZ, R90 ;  /* 0x000000ffff401224 */ /* 0x000fe200078e005a */
[----:B------:R-:W-:Y:S02]  /*3530*/  BSSY B1, `(.L_x_43) ;  /* 0x0000007000017945 */ /* 0x000fe40003800000 */
[----:B------:R-:W-:Y:S01]  /*3540*/  FFMA R119, R66, R105, R65 ;  /* 0x0000006942777223 */ /* 0x000fe20000000041 */
[----:B------:R-:W-:-:S05]  /*3550*/  @P1 IMAD.MOV.U32 R65, RZ, RZ, R91 ;  /* 0x000000ffff411224 */ /* 0x000fca00078e005b */
[----:B------:R0:W-:Y:S01]  /*3560*/  @P1 STG.E desc[UR10][R64.64+0x20], R119 ;  /* 0x0000207740001986 */ /* 0x0001e2000c10190a */
[----:B------:R-:W-:-:S13]  /*3570*/  ISETP.GT.AND P1, PT, R11, 0x8, P2 ;  /* 0x000000080b00780c */ /* 0x000fda0001724270 */
[----:B0-----:R-:W-:Y:S05]  /*3580*/  @!P1 BRA `(.L_x_44) ;  /* 0x0000000000049947 */ /* 0x001fea0003800000 */
[----:B------:R0:W5:Y:S02]  /*3590*/  LDG.E.LTC128B R141, desc[UR10][R60.64+0x20] ;  /* 0x0000200a3c8d7981 */ /* 0x000164000c1e1920 */
.L_x_44:
[----:B------:R-:W-:Y:S05]  /*35a0*/  BSYNC B1 ;  /* 0x0000000000017941 */ /* 0x000fea0003800000 */
.L_x_43:
[----:B-----5:R-:W-:Y:S01]  /*35b0*/  FMUL R6, R141, R104 ;  /* 0x000000688d067220 */ /* 0x020fe20000400000 */
[----:B------:R-:W-:Y:S01]  /*35c0*/  @P1 IMAD.MOV.U32 R66, RZ, RZ, R88 ;  /* 0x000000ffff421224 */ /* 0x000fe200078e0058 */
[----:B------:R-:W-:Y:S01]  /*35d0*/  ISETP.GT.AND P3, PT, R106, 0x18, PT ;  /* 0x000000186a00780c */ /* 0x000fe20003f64270 */
[----:B------:R-:W-:Y:S01]  /*35e0*/  BSSY B1, `(.L_x_45) ;  /* 0x000000a000017945 */ /* 0x000fe20003800000 */
[----:B------:R-:W-:Y:S01]  /*35f0*/  FFMA R119, R67, R105, R6 ;  /* 0x0000006943777223 */ /* 0x000fe20000000006 */
[----:B------:R-:W-:Y:S01]  /*3600*/  @P1 IMAD.MOV.U32 R67, RZ, RZ, R89 ;  /* 0x000000ffff431224 */ /* 0x000fe200078e0059 */
[----:B------:R-:W-:-:S04]  /*3610*/  P2R R154, PR, RZ, 0x8 ;  /* 0x00000008ff9a7803 */ /* 0x000fc80000000000 */
[----:B------:R0:W-:Y:S01]  /*3620*/  @P1 STG.E desc[UR10][R66.64+0x20], R119 ;  /* 0x0000207742001986 */ /* 0x0001e2000c10190a */
[----:B------:R-:W-:-:S05]  /*3630*/  IADD3 R64, P1, R90, R107, RZ ;  /* 0x0000006b5a407210 */ /* 0x000fca0007f3e0ff */
[----:B------:R-:W-:Y:S01]  /*3640*/  IMAD.X R65, R91, 0x1, R117, P1 ;  /* 0x000000015b417824 */ /* 0x000fe200008e0675 */
[----:B------:R-:W-:-:S13]  /*3650*/  ISETP.GT.AND P1, PT, R11, RZ, P3 ;  /* 0x000000ff0b00720c */ /* 0x000fda0001f24270 */
[----:B0-----:R-:W-:Y:S05]  /*3660*/  @!P1 BRA `(.L_x_46) ;  /* 0x0000000000049947 */ /* 0x001fea0003800000 */
[----:B------:R0:W5:Y:S02]  /*3670*/  LDG.E.LTC128B R141, desc[UR10][R136.64] ;  /* 0x0000000a888d7981 */ /* 0x000164000c1e1920 */
.L_x_46:
[----:B------:R-:W-:Y:S05]  /*3680*/  BSYNC B1 ;  /* 0x0000000000017941 */ /* 0x000fea0003800000 */
.L_x_45:
[----:B-----5:R-:W-:Y:S01]  /*3690*/  FMUL R67, R141, R104 ;  /* 0x000000688d437220 */ /* 0x020fe20000400000 */
[----:B------:R-:W-:Y:S01]  /*36a0*/  ISETP.GT.AND P2, PT, R106, 0x19, PT ;  /* 0x000000196a00780c */ /* 0x000fe20003f44270 */
[----:B------:R-:W-:Y:S02]  /*36b0*/  BSSY B1, `(.L_x_47) ;  /* 0x0000009000017945 */ /* 0x000fe40003800000 */
[----:B------:R-:W-:Y:S01]  /*36c0*/  FFMA R119, R68, R105, R67 ;  /* 0x0000006944777223 */ /* 0x000fe20000000043 */
[----:B------:R-:W-:-:S04]  /*36d0*/  P2R R155, PR, RZ, 0x4 ;  /* 0x00000004ff9b7803 */ /* 0x000fc80000000000 */
[----:B------:R0:W-:Y:S01]  /*36e0*/  @P1 STG.E desc[UR10][R64.64], R119 ;  /* 0x0000007740001986 */ /* 0x0001e2000c10190a */
[----:B------:R-:W-:-:S05]  /*36f0*/  IADD3 R66, P1, R88, R107, RZ ;  /* 0x0000006b58427210 */ /* 0x000fca0007f3e0ff */
[----:B------:R-:W-:Y:S01]  /*3700*/  IMAD.X R67, R89, 0x1, R117, P1 ;  /* 0x0000000159437824 */ /* 0x000fe200008e0675 */
[----:B------:R-:W-:-:S13]  /*3710*/  ISETP.GT.AND P1, PT, R11, RZ, P2 ;  /* 0x000000ff0b00720c */ /* 0x000fda0001724270 */
[----:B0-----:R-:W-:Y:S05]  /*3720*/  @!P1 BRA `(.L_x_48) ;  /* 0x0000000000049947 */ /* 0x001fea0003800000 */
[----:B------:R0:W5:Y:S02]  /*3730*/  LDG.E.LTC128B R141, desc[UR10][R138.64] ;  /* 0x0000000a8a8d7981 */ /* 0x000164000c1e1920 */
.L_x_48:
[----:B------:R-:W-:Y:S05]  /*3740*/  BSYNC B1 ;  /* 0x0000000000017941 */ /* 0x000fea0003800000 */
.L_x_47:
[----:B-----5:R-:W-:Y:S01]  /*3750*/  FMUL R6, R141, R104 ;  /* 0x000000688d067220 */ /* 0x020fe20000400000 */
[----:B------:R-:W-:Y:S03]  /*3760*/  BSSY B1, `(.L_x_49) ;  /* 0x0000008000017945 */ /* 0x000fe60003800000 */
[----:B------:R-:W-:-:S05]  /*3770*/  FFMA R119, R69, R105, R6 ;  /* 0x0000006945777223 */ /* 0x000fca0000000006 */
[----:B------:R0:W-:Y:S01]  /*3780*/  @P1 STG.E desc[UR10][R66.64], R119 ;  /* 0x0000007742001986 */ /* 0x0001e2000c10190a */
[----:B------:R-:W-:-:S05]  /*3790*/  IADD3 R68, P1, R90, R107, RZ ;  /* 0x0000006b5a447210 */ /* 0x000fca0007f3e0ff */
[----:B------:R-:W-:Y:S01]  /*37a0*/  IMAD.X R69, R91, 0x1, R117, P1 ;  /* 0x000000015b457824 */ /* 0x000fe200008e0675 */
[----:B------:R-:W-:-:S13]  /*37b0*/  ISETP.GT.AND P1, PT, R11, 0x8, P3 ;  /* 0x000000080b00780c */ /* 0x000fda0001f24270 */
[----:B0-----:R-:W-:Y:S05]  /*37c0*/  @!P1 BRA `(.L_x_50) ;  /* 0x0000000000049947 */ /* 0x001fea0003800000 */
[----:B------:R0:W5:Y:S02]  /*37d0*/  LDG.E.LTC128B R141, desc[UR10][R94.64+0x20] ;  /* 0x0000200a5e8d7981 */ /* 0x000164000c1e1920 */
.L_x_50:
[----:B------:R-:W-:Y:S05]  /*37e0*/  BSYNC B1 ;  /* 0x0000000000017941 */ /* 0x000fea0003800000 */
.L_x_49:
        /* <DEDUP_REMOVED lines=9> */
.L_x_52:
[----:B------:R-:W-:Y:S05]  /*3880*/  BSYNC B1 ;  /* 0x0000000000017941 */ /* 0x000fea0003800000 */
.L_x_51:
        /* <DEDUP_REMOVED lines=11> */
.L_x_54:
[----:B------:R-:W-:Y:S05]  /*3940*/  BSYNC B1 ;  /* 0x0000000000017941 */ /* 0x000fea0003800000 */
.L_x_53:
        /* <DEDUP_REMOVED lines=11> */
.L_x_56:
[----:B------:R-:W-:Y:S05]  /*3a00*/  BSYNC B1 ;  /* 0x0000000000017941 */ /* 0x000fea0003800000 */
.L_x_55:
        /* <DEDUP_REMOVED lines=9> */
.L_x_58:
[----:B------:R-:W-:Y:S05]  /*3aa0*/  BSYNC B1 ;  /* 0x0000000000017941 */ /* 0x000fea0003800000 */
.L_x_57:
        /* <DEDUP_REMOVED lines=9> */
.L_x_60:
[----:B------:R-:W-:Y:S05]  /*3b40*/  BSYNC B1 ;  /* 0x0000000000017941 */ /* 0x000fea0003800000 */
.L_x_59:
        /* <DEDUP_REMOVED lines=11> */
.L_x_62:
[----:B------:R-:W-:Y:S05]  /*3c00*/  BSYNC B1 ;  /* 0x0000000000017941 */ /* 0x000fea0003800000 */
.L_x_61:
[----:B-----5:R-:W-:Y:S01]  /*3c10*/  FMUL R125, R141, R104 ;  /* 0x000000688d7d7220 */ /* 0x020fe20000400000 */
[----:B------:R-:W-:Y:S01]  /*3c20*/  ISETP.GT.AND P2, PT, R106, 0x29, PT ;  /* 0x000000296a00780c */ /* 0x000fe20003f44270 */
[----:B------:R-:W-:Y:S02]  /*3c30*/  BSSY B1, `(.L_x_63) ;  /* 0x0000009000017945 */ /* 0x000fe40003800000 */
[----:B----4-:R-:W-:Y:S01]  /*3c40*/  FFMA R131, R76, R105, R125 ;  /* 0x000000694c837223 */ /* 0x010fe2000000007d */
[----:B------:R-:W-:-:S04]  /*3c50*/  P2R R143, PR, RZ, 0x4 ;  /* 0x00000004ff8f7803 */ /* 0x000fc80000000000 */
[----:B------:R4:W-:Y:S01]  /*3c60*/  @P1 STG.E desc[UR10][R74.64], R131 ;  /* 0x000000834a001986 */ /* 0x0009e2000c10190a */
[----:B------:R-:W-:-:S05]  /*3c70*/  IADD3 R124, P1, R120, R107, RZ ;  /* 0x0000006b787c7210 */ /* 0x000fca0007f3e0ff */
[----:B------:R-:W-:Y:S01]  /*3c80*/  IMAD.X R125, R121, 0x1, R117, P1 ;  /* 0x00000001797d7824 */ /* 0x000fe200008e0675 */
[----:B------:R-:W-:-:S13]  /*3c90*/  ISETP.GT.AND P1, PT, R11, RZ, P2 ;  /* 0x000000ff0b00720c */ /* 0x000fda0001724270 */
[----:B----4-:R-:W-:Y:S05]  /*3ca0*/  @!P1 BRA `(.L_x_64) ;  /* 0x0000000000049947 */ /* 0x010fea0003800000 */
[----:B------:R4:W5:Y:S02]  /*3cb0*/  LDG.E.LTC128B R141, desc[UR10][R148.64] ;  /* 0x0000000a948d7981 */ /* 0x000964000c1e1920 */
.L_x_64:
[----:B------:R-:W-:Y:S05]  /*3cc0*/  BSYNC B1 ;  /* 0x0000000000017941 */ /* 0x000fea0003800000 */
.L_x_63:
        /* <DEDUP_REMOVED lines=9> */
.L_x_66:
[----:B------:R-:W-:Y:S05]  /*3d60*/  BSYNC B1 ;  /* 0x0000000000017941 */ /* 0x000fea0003800000 */
.L_x_65:
        /* <DEDUP_REMOVED lines=9> */
.L_x_68:
[----:B------:R-:W-:Y:S05]  /*3e00*/  BSYNC B1 ;  /* 0x0000000000017941 */ /* 0x000fea0003800000 */
.L_x_67:
        /* <DEDUP_REMOVED lines=11> */
.L_x_70:
[----:B------:R-:W-:Y:S05]  /*3ec0*/  BSYNC B1 ;  /* 0x0000000000017941 */ /* 0x000fea0003800000 */
.L_x_69:
[----:B-----5:R-:W-:Y:S01]  /*3ed0*/  FMUL R133, R141, R104 ;  /* 0x000000688d857220 */ /* 0x020fe20000400000 */
[----:B------:R-:W-:Y:S01]  /*3ee0*/  ISETP.GT.AND P3, PT, R106, 0x31, PT ;  /* 0x000000316a00780c */ /* 0x000fe20003f64270 */
[----:B------:R-:W-:Y:S02]  /*3ef0*/  BSSY B1, `(.L_x_71) ;  /* 0x0000008000017945 */ /* 0x000fe40003800000 */
[----:B------:R-:W-:-:S05]  /*3f00*/  FFMA R133, R80, R105, R133 ;  /* 0x0000006950857223 */ /* 0x000fca0000000085 */
[----:B------:R0:W-:Y:S01]  /*3f10*/  @P1 STG.E desc[UR10][R78.64], R133 ;  /* 0x000000854e001986 */ /* 0x0001e2000c10190a */
[----:B------:R-:W-:-:S05]  /*3f20*/  IADD3 R134, P1, R124, R107, RZ ;  /* 0x0000006b7c867210 */ /* 0x000fca0007f3e0ff */
[----:B------:R-:W-:Y:S01]  /*3f30*/  IMAD.X R135, R125, 0x1, R117, P1 ;  /* 0x000000017d877824 */ /* 0x000fe200008e0675 */
[----:B------:R-:W-:-:S13]  /*3f40*/  ISETP.GT.AND P1, PT, R11, RZ, P3 ;  /* 0x000000ff0b00720c */ /* 0x000fda0001f24270 */
[----:B0-----:R-:W-:Y:S05]  /*3f50*/  @!P1 BRA `(.L_x_72) ;  /* 0x0000000000049947 */ /* 0x001fea0003800000 */
[----:B------:R0:W5:Y:S02]  /*3f60*/  LDG.E.LTC128B R141, desc[UR10][R152.64] ;  /* 0x0000000a988d7981 */ /* 0x000164000c1e1920 */
.L_x_72:
[----:B------:R-:W-:Y:S05]  /*3f70*/  BSYNC B1 ;  /* 0x0000000000017941 */ /* 0x000fea0003800000 */
.L_x_71:
        /* <DEDUP_REMOVED lines=9> */
.L_x_74:
[----:B------:R-:W-:Y:S05]  /*4010*/  BSYNC B1 ;  /* 0x0000000000017941 */ /* 0x000fea0003800000 */
.L_x_73:
        /* <DEDUP_REMOVED lines=9> */
.L_x_76:
[----:B------:R-:W-:Y:S05]  /*40b0*/  BSYNC B1 ;  /* 0x0000000000017941 */ /* 0x000fea0003800000 */
.L_x_75:
        /* <DEDUP_REMOVED lines=10> */
.L_x_78:
[----:B------:R-:W-:Y:S05]  /*4160*/  BSYNC B1 ;  /* 0x0000000000017941 */ /* 0x000fea0003800000 */
.L_x_77:
[----:B0----5:R-:W-:Y:S01]  /*4170*/  FMUL R113, R141, R104 ;  /* 0x000000688d717220 */ /* 0x021fe20000400000 */
[----:B------:R-:W-:Y:S03]  /*4180*/  BSSY B1, `(.L_x_79) ;  /* 0x0000009000017945 */ /* 0x000fe60003800000 */
[----:B------:R-:W-:-:S05]  /*4190*/  FFMA R133, R84, R105, R113 ;  /* 0x0000006954857223 */ /* 0x000fca0000000071 */
[----:B------:R0:W-:Y:S01]  /*41a0*/  @P1 STG.E desc[UR10][R82.64], R133 ;  /* 0x0000008552001986 */ /* 0x0001e2000c10190a */
[----:B------:R-:W-:-:S05]  /*41b0*/  IADD3 R112, P1, R134, R107, RZ ;  /* 0x0000006b86707210 */ /* 0x000fca0007f3e0ff */
[----:B------:R-:W-:Y:S01]  /*41c0*/  IMAD.X R113, R135, 0x1, R117, P1 ;  /* 0x0000000187717824 */ /* 0x000fe200008e0675 */
[----:B------:R-:W-:-:S04]  /*41d0*/  ISETP.GT.AND P1, PT, R106, 0x39, PT ;  /* 0x000000396a00780c */ /* 0x000fc80003f24270 */
[----:B------:R-:W-:-:S13]  /*41e0*/  ISETP.GT.AND P5, PT, R11, RZ, P1 ;  /* 0x000000ff0b00720c */ /* 0x000fda0000fa4270 */
[----:B0-----:R-:W-:Y:S05]  /*41f0*/  @!P5 BRA `(.L_x_80) ;  /* 0x000000000004d947 */ /* 0x001fea0003800000 */
[----:B------:R0:W5:Y:S02]  /*4200*/  LDG.E.LTC128B R141, desc[UR10][R114.64] ;  /* 0x0000000a728d7981 */ /* 0x000164000c1e1920 */
.L_x_80:
[----:B------:R-:W-:Y:S05]  /*4210*/  BSYNC B1 ;  /* 0x0000000000017941 */ /* 0x000fea0003800000 */
.L_x_79:
[----:B-----5:R-:W-:Y:S01]  /*4220*/  FMUL R6, R141, R104 ;  /* 0x000000688d067220 */ /* 0x020fe20000400000 */
[----:B------:R-:W-:Y:S03]  /*4230*/  BSSY B1, `(.L_x_81) ;  /* 0x000000a000017945 */ /* 0x000fe60003800000 */
[----:B0-----:R-:W-:-:S05]  /*4240*/  FFMA R115, R85, R105, R6 ;  /* 0x0000006955737223 */ /* 0x001fca0000000006 */
[----:B------:R0:W-:Y:S01]  /*4250*/  @P5 STG.E desc[UR10][R112.64], R115 ;  /* 0x0000007370005986 */ /* 0x0001e2000c10190a */
[----:B------:R-:W-:-:S05]  /*4260*/  IADD3 R84, P5, R136, R107, RZ ;  /* 0x0000006b88547210 */ /* 0x000fca0007fbe0ff */
[----:B------:R-:W-:Y:S01]  /*4270*/  IMAD.X R85, R137, 0x1, R117, P5 ;  /* 0x0000000189557824 */ /* 0x000fe200028e0675 */
[----:B------:R-:W-:-:S05]  /*4280*/  IADD3 R106, P5, R80, R107, RZ ;  /* 0x0000006b506a7210 */ /* 0x000fca0007fbe0ff */
[----:B------:R-:W-:Y:S01]  /*4290*/  IMAD.X R107, R81, 0x1, R117, P5 ;  /* 0x00000001516b7824 */ /* 0x000fe200028e0675 */
[----:B------:R-:W-:-:S13]  /*42a0*/  ISETP.GT.AND P5, PT, R11, 0x8, P2 ;  /* 0x000000080b00780c */ /* 0x000fda00017a4270 */
[----:B0-----:R-:W-:Y:S05]  /*42b0*/  @!P5 BRA `(.L_x_82) ;  /* 0x000000000004d947 */ /* 0x001fea0003800000 */
[----:B------:R0:W5:Y:S02]  /*42c0*/  LDG.E.LTC128B R141, desc[UR10][R108.64+0x20] ;  /* 0x0000200a6c8d7981 */ /* 0x000164000c1e1920 */
.L_x_82:
[----:B------:R-:W-:Y:S05]  /*42d0*/  BSYNC B1 ;  /* 0x0000000000017941 */ /* 0x000fea0003800000 */
.L_x_81:
[----:B-----5:R-:W-:Y:S01]  /*42e0*/  FMUL R115, R141, R104 ;  /* 0x000000688d737220 */ /* 0x020fe20000400000 */
[----:B------:R-:W-:Y:S03]  /*42f0*/  BSSY B1, `(.L_x_83) ;  /* 0x0000006000017945 */ /* 0x000fe60003800000 */
[----:B------:R-:W-:-:S05]  /*4300*/  FFMA R115, R86, R105, R115 ;  /* 0x0000006956737223 */ /* 0x000fca0000000073 */
[----:B------:R0:W-:Y:S01]  /*4310*/  @P5 STG.E desc[UR10][R106.64+0x20], R115 ;  /* 0x000020736a005986 */ /* 0x0001e2000c10190a */
[----:B------:R-:W-:-:S13]  /*4320*/  ISETP.GT.AND P5, PT, R11, 0x8, P1 ;  /* 0x000000080b00780c */ /* 0x000fda0000fa4270 */
[----:B0-----:R-:W-:Y:S05]  /*4330*/  @!P5 BRA `(.L_x_84) ;  /* 0x000000000004d947 */ /* 0x001fea0003800000 */
[----:B------:R0:W5:Y:S02]  /*4340*/  LDG.E.LTC128B R141, desc[UR10][R110.64+0x20] ;  /* 0x0000200a6e8d7981 */ /* 0x000164000c1e1920 */
.L_x_84:
[----:B------:R-:W-:Y:S05]  /*4350*/  BSYNC B1 ;  /* 0x0000000000017941 */ /* 0x000fea0003800000 */
.L_x_83:
[----:B-----5:R-:W-:Y:S01]  /*4360*/  FMUL R6, R141, R104 ;  /* 0x000000688d067220 */ /* 0x020fe20000400000 */
[----:B------:R-:W-:Y:S03]  /*4370*/  BSSY B1, `(.L_x_85) ;  /* 0x0000006000017945 */ /* 0x000fe60003800000 */
[----:B------:R-:W-:-:S05]  /*4380*/  FFMA R87, R87, R105, R6 ;  /* 0x0000006957577223 */ /* 0x000fca0000000006 */
[----:B------:R0:W-:Y:S01]  /*4390*/  @P5 STG.E desc[UR10][R84.64+0x20], R87 ;  /* 0x0000205754005986 */ /* 0x0001e2000c10190a */
[----:B------:R-:W-:-:S13]  /*43a0*/  ISETP.GT.AND P5, PT, R11, 0x80, P0 ;  /* 0x000000800b00780c */ /* 0x000fda00007a4270 */
[----:B0-----:R-:W-:Y:S05]  /*43b0*/  @!P5 BRA `(.L_x_86) ;  /* 0x000000000004d947 */ /* 0x001fea0003800000 */
[----:B------:R0:W5:Y:S02]  /*43c0*/  LDG.E.LTC128B R141, desc[UR10][R14.64+0x200] ;  /* 0x0002000a0e8d7981 */ /* 0x000164000c1e1920 */
.L_x_86:
[----:B------:R-:W-:Y:S05]  /*43d0*/  BSYNC B1 ;  /* 0x0000000000017941 */ /* 0x000fea0003800000 */
.L_x_85:
[----:B-----5:R-:W-:Y:S01]  /*43e0*/  FMUL R87, R141, R104 ;  /* 0x000000688d577220 */ /* 0x020fe20000400000 */
[----:B------:R-:W-:Y:S03]  /*43f0*/  BSSY B1, `(.L_x_87) ;  /* 0x0000007000017945 */ /* 0x000fe60003800000 */
[----:B------:R-:W-:-:S05]  /*4400*/  FFMA R87, R24, R105, R87 ;  /* 0x0000006918577223 */ /* 0x000fca0000000057 */
[----:B------:R0:W-:Y:S01]  /*4410*/  @P5 STG.E desc[UR10][R16.64+0x200], R87 ;  /* 0x0002005710005986 */ /* 0x0001e2000c10190a */
[----:B------:R-:W-:-:S04]  /*4420*/  LOP3.LUT P5, RZ, R132, 0x2, RZ, 0xc0, !PT ;  /* 0x0000000284ff7812 */ /* 0x000fc800078ac0ff */
[----:B------:R-:W-:-:S13]  /*4430*/  ISETP.GT.AND P5, PT, R11, 0x80, P5 ;  /* 0x000000800b00780c */ /* 0x000fda0002fa4270 */
[----:B0-----:R-:W-:Y:S05]  /*4440*/  @!P5 BRA `(.L_x_88) ;  /* 0x000000000004d947 */ /* 0x001fea0003800000 */
[----:B------:R0:W5:Y:S02]  /*4450*/  LDG.E.LTC128B R141, desc[UR10][R18.64+0x200] ;  /* 0x0002000a128d7981 */ /* 0x000164000c1e1920 */
.L_x_88:
[----:B------:R-:W-:Y:S05]  /*4460*/  BSYNC B1 ;  /* 0x0000000000017941 */ /* 0x000fea0003800000 */
.L_x_87:
[----:B-----5:R-:W-:Y:S01]  /*4470*/  FMUL R6, R141, R104 ;  /* 0x000000688d067220 */ /* 0x020fe20000400000 */
[----:B------:R-:W-:Y:S01]  /*4480*/  ISETP.GT.AND P0, PT, R11, 0x88, P0 ;  /* 0x000000880b00780c */ /* 0x000fe20000704270 */
[----:B------:R-:W-:Y:S02]  /*4490*/  BSSY B1, `(.L_x_89) ;  /* 0x0000005000017945 */ /* 0x000fe40003800000 */
[----:B------:R-:W-:-:S05]  /*44a0*/  FFMA R25, R25, R105, R6 ;  /* 0x0000006919197223 */ /* 0x000fca0000000006 */
[----:B------:R0:W-:Y:S05]  /*44b0*/  @P5 STG.E desc[UR10][R12.64+0x200], R25 ;  /* 0x000200190c005986 */ /* 0x0001ea000c10190a */
[----:B------:R-:W-:Y:S05]  /*44c0*/  @!P0 BRA `(.L_x_90) ;  /* 0x0000000000048947 */ /* 0x000fea0003800000 */
[----:B------:R0:W5:Y:S02]  /*44d0*/  LDG.E.LTC128B R141, desc[UR10][R14.64+0x220] ;  /* 0x0002200a0e8d7981 */ /* 0x000164000c1e1920 */
.L_x_90:
[----:B------:R-:W-:Y:S05]  /*44e0*/  BSYNC B1 ;  /* 0x0000000000017941 */ /* 0x000fea0003800000 */
.L_x_89:
[----:B0-2--5:R-:W-:Y:S01]  /*44f0*/  FMUL R15, R141, R104 ;  /* 0x000000688d0f7220 */ /* 0x025fe20000400000 */
[----:B------:R-:W-:Y:S01]  /*4500*/  LOP3.LUT P5, RZ, R132, 0x2, RZ, 0xc0, !PT ;  /* 0x0000000284ff7812 */ /* 0x000fe200078ac0ff */
[----:B------:R-:W-:Y:S02]  /*4510*/  BSSY B1, `(.L_x_91) ;  /* 0x0000006000017945 */ /* 0x000fe40003800000 */
[----:B------:R-:W-:-:S05]  /*4520*/  FFMA R15, R26, R105, R15 ;  /* 0x000000691a0f7223 */ /* 0x000fca000000000f */
[----:B------:R0:W-:Y:S01]  /*4530*/  @P0 STG.E desc[UR10][R16.64+0x220], R15 ;  /* 0x0002200f10000986 */ /* 0x0001e2000c10190a */
[----:B------:R-:W-:-:S13]  /*4540*/  ISETP.GT.AND P0, PT, R11, 0x88, P5 ;  /* 0x000000880b00780c */ /* 0x000fda0002f04270 */
[----:B0-----:R-:W-:Y:S05]  /*4550*/  @!P0 BRA `(.L_x_92) ;  /* 0x0000000000048947 */ /* 0x001fea0003800000 */
[----:B------:R0:W5:Y:S02]  /*4560*/  LDG.E.LTC128B R141, desc[UR10][R18.64+0x220] ;  /* 0x0002200a128d7981 */ /* 0x000164000c1e1920 */
.L_x_92:
[----:B------:R-:W-:Y:S05]  /*4570*/  BSYNC B1 ;  /* 0x0000000000017941 */ /* 0x000fea0003800000 */
.L_x_91:
[----:B-----5:R-:W-:Y:S01]  /*4580*/  FMUL R6, R141, R104 ;  /* 0x000000688d067220 */ /* 0x020fe20000400000 */
[----:B------:R-:W-:Y:S01]  /*4590*/  LOP3.LUT P5, RZ, R132, 0x4, RZ, 0xc0, !PT ;  /* 0x0000000484ff7812 */ /* 0x000fe200078ac0ff */
[----:B------:R-:W-:Y:S02]  /*45a0*/  BSSY B1, `(.L_x_93) ;  /* 0x0000006000017945 */ /* 0x000fe40003800000 */
[----:B------:R-:W-:-:S05]  /*45b0*/  FFMA R27, R27, R105, R6 ;  /* 0x000000691b1b7223 */ /* 0x000fca0000000006 */
[----:B------:R2:W-:Y:S01]  /*45c0*/  @P0 STG.E desc[UR10][R12.64+0x220], R27 ;  /* 0x0002201b0c000986 */ /* 0x0005e2000c10190a */
[----:B------:R-:W-:-:S13]  /*45d0*/  ISETP.GT.AND P0, PT, R11, 0x80, P5 ;  /* 0x000000800b00780c */ /* 0x000fda0002f04270 */
[----:B--2---:R-:W-:Y:S05]  /*45e0*/  @!P0 BRA `(.L_x_94) ;  /* 0x0000000000048947 */ /* 0x004fea0003800000 */
[----:B------:R2:W5:Y:S02]  /*45f0*/  LDG.E.LTC128B R141, desc[UR10][R20.64+0x200] ;  /* 0x0002000a148d7981 */ /* 0x000564000c1e1920 */
.L_x_94:
[----:B------:R-:W-:Y:S05]  /*4600*/  BSYNC B1 ;  /* 0x0000000000017941 */ /* 0x000fea0003800000 */
.L_x_93:
[----:B-----5:R-:W-:Y:S01]  /*4610*/  FMUL R13, R141, R104 ;  /* 0x000000688d0d7220 */ /* 0x020fe20000400000 */
[----:B------:R-:W-:Y:S03]  /*4620*/  BSSY B1, `(.L_x_95) ;  /* 0x0000006000017945 */ /* 0x000fe60003800000 */
[----:B------:R-:W-:-:S05]  /*4630*/  FFMA R13, R28, R105, R13 ;  /* 0x000000691c0d7223 */ /* 0x000fca000000000d */
[----:B------:R0:W-:Y:S01]  /*4640*/  @P0 STG.E desc[UR10][R22.64+0x200], R13 ;  /* 0x0002000d16000986 */ /* 0x0001e2000c10190a */
[----:B------:R-:W-:-:S13]  /*4650*/  ISETP.GT.AND P0, PT, R11, 0x80, P4 ;  /* 0x000000800b00780c */ /* 0x000fda0002704270 */
[----:B0-----:R-:W-:Y:S05]  /*4660*/  @!P0 BRA `(.L_x_96) ;  /* 0x0000000000048947 */ /* 0x001fea0003800000 */
[----:B------:R0:W5:Y:S02]  /*4670*/  LDG.E.LTC128B R141, desc[UR10][R58.64+0x200] ;  /* 0x0002000a3a8d7981 */ /* 0x000164000c1e1920 */
.L_x_96:
[----:B------:R-:W-:Y:S05]  /*4680*/  BSYNC B1 ;  /* 0x0000000000017941 */ /* 0x000fea0003800000 */
.L_x_95:
[----:B-----5:R-:W-:Y:S01]  /*4690*/  FMUL R6, R141, R104 ;  /* 0x000000688d067220 */ /* 0x020fe20000400000 */
[----:B------:R-:W-:Y:S03]  /*46a0*/  BSSY B1, `(.L_x_97) ;  /* 0x0000006000017945 */ /* 0x000fe60003800000 */
[----:B------:R-:W-:-:S05]  /*46b0*/  FFMA R29, R29, R105, R6 ;  /* 0x000000691d1d7223 */ /* 0x000fca0000000006 */
[----:B------:R0:W-:Y:S01]  /*46c0*/  @P0 STG.E desc[UR10][R56.64+0x200], R29 ;  /* 0x0002001d38000986 */ /* 0x0001e2000c10190a */
[----:B------:R-:W-:-:S13]  /*46d0*/  ISETP.GT.AND P0, PT, R11, 0x88, P5 ;  /* 0x000000880b00780c */ /* 0x000fda0002f04270 */
[----:B0-----:R-:W-:Y:S05]  /*46e0*/  @!P0 BRA `(.L_x_98) ;  /* 0x0000000000048947 */ /* 0x001fea0003800000 */
[----:B------:R0:W5:Y:S02]  /*46f0*/  LDG.E.LTC128B R141, desc[UR10][R20.64+0x220] ;  /* 0x0002200a148d7981 */ /* 0x000164000c1e1920 */
.L_x_98:
[----:B------:R-:W-:Y:S05]  /*4700*/  BSYNC B1 ;  /* 0x0000000000017941 */ /* 0x000fea0003800000 */
.L_x_97:
[----:B-----5:R-:W-:Y:S01]  /*4710*/  FMUL R13, R141, R104 ;  /* 0x000000688d0d7220 */ /* 0x020fe20000400000 */
[----:B------:R-:W-:Y:S01]  /*4720*/  ISETP.GT.AND P4, PT, R11, 0x88, P4 ;  /* 0x000000880b00780c */ /* 0x000fe20002784270 */
[----:B------:R-:W-:Y:S02]  /*4730*/  BSSY B1, `(.L_x_99) ;  /* 0x0000005000017945 */ /* 0x000fe40003800000 */
[----:B------:R-:W-:-:S05]  /*4740*/  FFMA R13, R30, R105, R13 ;  /* 0x000000691e0d7223 */ /* 0x000fca000000000d */
[----:B------:R0:W-:Y:S05]  /*4750*/  @P0 STG.E desc[UR10][R22.64+0x220], R13 ;  /* 0x0002200d16000986 */ /* 0x0001ea000c10190a */
[----:B------:R-:W-:Y:S05]  /*4760*/  @!P4 BRA `(.L_x_100) ;  /* 0x000000000004c947 */ /* 0x000fea0003800000 */
[----:B------:R0:W5:Y:S02]  /*4770*/  LDG.E.LTC128B R141, desc[UR10][R58.64+0x220] ;  /* 0x0002200a3a8d7981 */ /* 0x000164000c1e1920 */
.L_x_100:
[----:B------:R-:W-:Y:S05]  /*4780*/  BSYNC B1 ;  /* 0x0000000000017941 */ /* 0x000fea0003800000 */
.L_x_99:
[----:B-----5:R-:W-:Y:S01]  /*4790*/  FMUL R6, R141, R104 ;  /* 0x000000688d067220 */ /* 0x020fe20000400000 */
[----:B------:R-:W-:Y:S01]  /*47a0*/  LOP3.LUT P5, RZ, R132, 0x10, RZ, 0xc0, !PT ;  /* 0x0000001084ff7812 */ /* 0x000fe200078ac0ff */
[----:B------:R-:W-:Y:S02]  /*47b0*/  BSSY B1, `(.L_x_101) ;  /* 0x0000006000017945 */ /* 0x000fe40003800000 */
[----:B------:R-:W-:Y:S01]  /*47c0*/  FFMA R31, R31, R105, R6 ;  /* 0x000000691f1f7223 */ /* 0x000fe20000000006 */
[----:B------:R-:W-:-:S04]  /*47d0*/  ISETP.GT.AND P0, PT, R11, 0x80, P5 ;  /* 0x000000800b00780c */ /* 0x000fc80002f04270 */
[----:B------:R0:W-:Y:S09]  /*47e0*/  @P4 STG.E desc[UR10][R56.64+0x220], R31 ;  /* 0x0002201f38004986 */ /* 0x0001f2000c10190a */
[----:B------:R-:W-:Y:S05]  /*47f0*/  @!P0 BRA `(.L_x_102) ;  /* 0x0000000000048947 */ /* 0x000fea0003800000 */
[----:B------:R0:W5:Y:S02]  /*4800*/  LDG.E.LTC128B R141, desc[UR10][R62.64+0x200] ;  /* 0x0002000a3e8d7981 */ /* 0x000164000c1e1920 */
.L_x_102:
[----:B------:R-:W-:Y:S05]  /*4810*/  BSYNC B1 ;  /* 0x0000000000017941 */ /* 0x000fea0003800000 */
.L_x_101:
[----:B0----5:R-:W-:Y:S01]  /*4820*/  FMUL R13, R141, R104 ;  /* 0x000000688d0d7220 */ /* 0x021fe20000400000 */
[----:B------:R-:W-:Y:S01]  /*4830*/  @P0 IMAD.MOV.U32 R12, RZ, RZ, R90 ;  /* 0x000000ffff0c0224 */ /* 0x000fe200078e005a */
[----:B------:R-:W-:Y:S01]  /*4840*/  ISETP.NE.AND P4, PT, R116, RZ, PT ;  /* 0x000000ff7400720c */ /* 0x000fe20003f85270 */
[----:B------:R-:W-:Y:S01]  /*4850*/  BSSY B1, `(.L_x_103) ;  /* 0x0000007000017945 */ /* 0x000fe20003800000 */
[----:B------:R-:W-:Y:S01]  /*4860*/  FFMA R15, R32, R105, R13 ;  /* 0x00000069200f7223 */ /* 0x000fe2000000000d */
[----:B------:R-:W-:-:S05]  /*4870*/  @P0 IMAD.MOV.U32 R13, RZ, RZ, R91 ;  /* 0x000000ffff0d0224 */ /* 0x000fca00078e005b */
[----:B------:R0:W-:Y:S01]  /*4880*/  @P0 STG.E desc[UR10][R12.64+0x200], R15 ;  /* 0x0002000f0c000986 */ /* 0x0001e2000c10190a */
[----:B------:R-:W-:-:S13]  /*4890*/  ISETP.GT.AND P0, PT, R11, 0x80, P4 ;  /* 0x000000800b00780c */ /* 0x000fda0002704270 */
[----:B0-----:R-:W-:Y:S05]  /*48a0*/  @!P0 BRA `(.L_x_104) ;  /* 0x0000000000048947 */ /* 0x001fea0003800000 */
[----:B------:R0:W5:Y:S02]  /*48b0*/  LDG.E.LTC128B R141, desc[UR10][R60.64+0x200] ;  /* 0x0002000a3c8d7981 */ /* 0x000164000c1e1920 */
.L_x_104:
[----:B------:R-:W-:Y:S05]  /*48c0*/  BSYNC B1 ;  /* 0x0000000000017941 */ /* 0x000fea0003800000 */
.L_x_103:
[----:B-----5:R-:W-:Y:S01]  /*48d0*/  FMUL R6, R141, R104 ;  /* 0x000000688d067220 */ /* 0x020fe20000400000 */
[----:B------:R-:W-:Y:S01]  /*48e0*/  @P0 IMAD.MOV.U32 R12, RZ, RZ, R88 ;  /* 0x000000ffff0c0224 */ /* 0x000fe200078e0058 */
[----:B------:R-:W-:Y:S01]  /*48f0*/  BSSY B1, `(.L_x_105) ;  /* 0x0000007000017945 */ /* 0x000fe20003800000 */
[----:B------:R-:W-:Y:S02]  /*4900*/  @P0 IMAD.MOV.U32 R13, RZ, RZ, R89 ;  /* 0x000000ffff0d0224 */ /* 0x000fe400078e0059 */
[----:B------:R-:W-:-:S05]  /*4910*/  FFMA R33, R33, R105, R6 ;  /* 0x0000006921217223 */ /* 0x000fca0000000006 */
[----:B------:R0:W-:Y:S01]  /*4920*/  @P0 STG.E desc[UR10][R12.64+0x200], R33 ;  /* 0x000200210c000986 */ /* 0x0001e2000c10190a */
[----:B------:R-:W-:-:S13]  /*4930*/  ISETP.GT.AND P0, PT, R11, 0x88, P5 ;  /* 0x000000880b00780c */ /* 0x000fda0002f04270 */
[----:B0-----:R-:W-:Y:S05]  /*4940*/  @!P0 BRA `(.L_x_106) ;  /* 0x0000000000048947 */ /* 0x001fea0003800000 */
[----:B------:R0:W5:Y:S02]  /*4950*/  LDG.E.LTC128B R141, desc[UR10][R62.64+0x220] ;  /* 0x0002200a3e8d7981 */ /* 0x000164000c1e1920 */
.L_x_106:
[----:B------:R-:W-:Y:S05]  /*4960*/  BSYNC B1 ;  /* 0x0000000000017941 */ /* 0x000fea0003800000 */
.L_x_105:
[----:B-----5:R-:W-:Y:S01]  /*4970*/  FMUL R13, R141, R104 ;  /* 0x000000688d0d7220 */ /* 0x020fe20000400000 */
[----:B------:R-:W-:Y:S03]  /*4980*/  BSSY B1, `(.L_x_107) ;  /* 0x0000006000017945 */ /* 0x000fe60003800000 */
[----:B------:R-:W-:-:S05]  /*4990*/  FFMA R13, R34, R105, R13 ;  /* 0x00000069220d7223 */ /* 0x000fca000000000d */
[----:B------:R0:W-:Y:S01]  /*49a0*/  @P0 STG.E desc[UR10][R90.64+0x220], R13 ;  /* 0x0002200d5a000986 */ /* 0x0001e2000c10190a */
[----:B------:R-:W-:-:S13]  /*49b0*/  ISETP.GT.AND P0, PT, R11, 0x88, P4 ;  /* 0x000000880b00780c */ /* 0x000fda0002704270 */
[----:B0-----:R-:W-:Y:S05]  /*49c0*/  @!P0 BRA `(.L_x_108) ;  /* 0x0000000000048947 */ /* 0x001fea0003800000 */
[----:B------:R0:W5:Y:S02]  /*49d0*/  LDG.E.LTC128B R141, desc[UR10][R60.64+0x220] ;  /* 0x0002200a3c8d7981 */ /* 0x000164000c1e1920 */
.L_x_108:
[----:B------:R-:W-:Y:S05]  /*49e0*/  BSYNC B1 ;  /* 0x0000000000017941 */ /* 0x000fea0003800000 */
.L_x_107:
[----:B-----5:R-:W-:Y:S01]  /*49f0*/  FMUL R6, R141, R104 ;  /* 0x000000688d067220 */ /* 0x020fe20000400000 */
[----:B------:R-:W-:Y:S01]  /*4a00*/  ISETP.NE.AND P5, PT, R154, RZ, PT ;  /* 0x000000ff9a00720c */ /* 0x000fe20003fa5270 */
[----:B------:R-:W-:Y:S02]  /*4a10*/  BSSY B1, `(.L_x_109) ;  /* 0x0000006000017945 */ /* 0x000fe40003800000 */
[----:B------:R-:W-:-:S05]  /*4a20*/  FFMA R35, R35, R105, R6 ;  /* 0x0000006923237223 */ /* 0x000fca0000000006 */
[----:B------:R0:W-:Y:S01]  /*4a30*/  @P0 STG.E desc[UR10][R88.64+0x220], R35 ;  /* 0x0002202358000986 */ /* 0x0001e2000c10190a */
[----:B------:R-:W-:-:S13]  /*4a40*/  ISETP.GT.AND P0, PT, R11, 0x80, P5 ;  /* 0x000000800b00780c */ /* 0x000fda0002f04270 */
[----:B0-----:R-:W-:Y:S05]  /*4a50*/  @!P0 BRA `(.L_x_110) ;  /* 0x0000000000048947 */ /* 0x001fea0003800000 */
[----:B------:R0:W5:Y:S02]  /*4a60*/  LDG.E.LTC128B R141, desc[UR10][R94.64+0x200] ;  /* 0x0002000a5e8d7981 */ /* 0x000164000c1e1920 */
.L_x_110:
[----:B------:R-:W-:Y:S05]  /*4a70*/  BSYNC B1 ;  /* 0x0000000000017941 */ /* 0x000fea0003800000 */
.L_x_109:
        /* <DEDUP_REMOVED lines=8> */
.L_x_112:
[----:B------:R-:W-:Y:S05]  /*4b00*/  BSYNC B1 ;  /* 0x0000000000017941 */ /* 0x000fea0003800000 */
.L_x_111:
[----:B-----5:R-:W-:Y:S01]  /*4b10*/  FMUL R6, R141, R104 ;  /* 0x000000688d067220 */ /* 0x020fe20000400000 */
[----:B------:R-:W-:Y:S03]  /*4b20*/  BSSY B1, `(.L_x_113) ;  /* 0x0000006000017945 */ /* 0x000fe60003800000 */
[----:B------:R-:W-:-:S05]  /*4b30*/  FFMA R37, R37, R105, R6 ;  /* 0x0000006925257223 */ /* 0x000fca0000000006 */
[----:B------:R0:W-:Y:S01]  /*4b40*/  @P0 STG.E desc[UR10][R66.64+0x200], R37 ;  /* 0x0002002542000986 */ /* 0x0001e2000c10190a */
[----:B------:R-:W-:-:S13]  /*4b50*/  ISETP.GT.AND P0, PT, R11, 0x88, P5 ;  /* 0x000000880b00780c */ /* 0x000fda0002f04270 */
[----:B0-----:R-:W-:Y:S05]  /*4b60*/  @!P0 BRA `(.L_x_114) ;  /* 0x0000000000048947 */ /* 0x001fea0003800000 */
[----:B------:R0:W5:Y:S02]  /*4b70*/  LDG.E.LTC128B R141, desc[UR10][R94.64+0x220] ;  /* 0x0002200a5e8d7981 */ /* 0x000164000c1e1920 */
.L_x_114:
[----:B------:R-:W-:Y:S05]  /*4b80*/  BSYNC B1 ;  /* 0x0000000000017941 */ /* 0x000fea0003800000 */
.L_x_113:
[----:B-----5:R-:W-:Y:S01]  /*4b90*/  FMUL R13, R141, R104 ;  /* 0x000000688d0d7220 */ /* 0x020fe20000400000 */
[----:B------:R-:W-:Y:S03]  /*4ba0*/  BSSY B1, `(.L_x_115) ;  /* 0x0000006000017945 */ /* 0x000fe60003800000 */
[----:B------:R-:W-:-:S05]  /*4bb0*/  FFMA R13, R38, R105, R13 ;  /* 0x00000069260d7223 */ /* 0x000fca000000000d */
[----:B------:R0:W-:Y:S01]  /*4bc0*/  @P0 STG.E desc[UR10][R68.64+0x220], R13 ;  /* 0x0002200d44000986 */ /* 0x0001e2000c10190a */
[----:B------:R-:W-:-:S13]  /*4bd0*/  ISETP.GT.AND P0, PT, R11, 0x88, P4 ;  /* 0x000000880b00780c */ /* 0x000fda0002704270 */
[----:B0-----:R-:W-:Y:S05]  /*4be0*/  @!P0 BRA `(.L_x_116) ;  /* 0x0000000000048947 */ /* 0x001fea0003800000 */
[----:B------:R0:W5:Y:S02]  /*4bf0*/  LDG.E.LTC128B R141, desc[UR10][R92.64+0x220] ;  /* 0x0002200a5c8d7981 */ /* 0x000164000c1e1920 */
.L_x_116:
[----:B------:R-:W-:Y:S05]  /*4c00*/  BSYNC B1 ;  /* 0x0000000000017941 */ /* 0x000fea0003800000 */
.L_x_115:
        /* <DEDUP_REMOVED lines=8> */
.L_x_118:
[----:B------:R-:W-:Y:S05]  /*4c90*/  BSYNC B1 ;  /* 0x0000000000017941 */ /* 0x000fea0003800000 */
.L_x_117:
        /* <DEDUP_REMOVED lines=8> */
.L_x_120:
[----:B------:R-:W-:Y:S05]  /*4d20*/  BSYNC B1 ;  /* 0x0000000000017941 */ /* 0x000fea0003800000 */
.L_x_119:
[----:B-----5:R-:W-:Y:S01]  /*4d30*/  FMUL R6, R141, R104 ;  /* 0x000000688d067220 */ /* 0x020fe20000400000 */
[----:B------:R-:W-:Y:S03]  /*4d40*/  BSSY B1, `(.L_x_121) ;  /* 0x0000006000017945 */ /* 0x000fe60003800000 */
[----:B------:R-:W-:-:S05]  /*4d50*/  FFMA R41, R41, R105, R6 ;  /* 0x0000006929297223 */ /* 0x000fca0000000006 */
[----:B------:R0:W-:Y:S01]  /*4d60*/  @P0 STG.E desc[UR10][R120.64+0x200], R41 ;  /* 0x0002002978000986 */ /* 0x0001e2000c10190a */
[----:B------:R-:W-:-:S13]  /*4d70*/  ISETP.GT.AND P0, PT, R11, 0x88, P5 ;  /* 0x000000880b00780c */ /* 0x000fda0002f04270 */
[----:B0-----:R-:W-:Y:S05]  /*4d80*/  @!P0 BRA `(.L_x_122) ;  /* 0x0000000000048947 */ /* 0x001fea0003800000 */
[----:B------:R0:W5:Y:S02]  /*4d90*/  LDG.E.LTC128B R141, desc[UR10][R98.64+0x220] ;  /* 0x0002200a628d7981 */ /* 0x000164000c1e1920 */
.L_x_122:
[----:B------:R-:W-:Y:S05]  /*4da0*/  BSYNC B1 ;  /* 0x0000000000017941 */ /* 0x000fea0003800000 */
.L_x_121:
[----:B-----5:R-:W-:Y:S01]  /*4db0*/  FMUL R13, R141, R104 ;  /* 0x000000688d0d7220 */ /* 0x020fe20000400000 */
[----:B------:R-:W-:Y:S03]  /*4dc0*/  BSSY B1, `(.L_x_123) ;  /* 0x0000006000017945 */ /* 0x000fe60003800000 */
[----:B------:R-:W-:-:S05]  /*4dd0*/  FFMA R13, R42, R105, R13 ;  /* 0x000000692a0d7223 */ /* 0x000fca000000000d */
[----:B------:R0:W-:Y:S01]  /*4de0*/  @P0 STG.E desc[UR10][R72.64+0x220], R13 ;  /* 0x0002200d48000986 */ /* 0x0001e2000c10190a */
[----:B------:R-:W-:-:S13]  /*4df0*/  ISETP.GT.AND P0, PT, R11, 0x88, P4 ;  /* 0x000000880b00780c */ /* 0x000fda0002704270 */
[----:B0-----:R-:W-:Y:S05]  /*4e00*/  @!P0 BRA `(.L_x_124) ;  /* 0x0000000000048947 */ /* 0x001fea0003800000 */
[----:B------:R0:W5:Y:S02]  /*4e10*/  LDG.E.LTC128B R141, desc[UR10][R96.64+0x220] ;  /* 0x0002200a608d7981 */ /* 0x000164000c1e1920 */
.L_x_124:
[----:B------:R-:W-:Y:S05]  /*4e20*/  BSYNC B1 ;  /* 0x0000000000017941 */ /* 0x000fea0003800000 */
.L_x_123:
        /* <DEDUP_REMOVED lines=8> */
.L_x_126:
[----:B------:R-:W-:Y:S05]  /*4eb0*/  BSYNC B1 ;  /* 0x0000000000017941 */ /* 0x000fea0003800000 */
.L_x_125:
        /* <DEDUP_REMOVED lines=8> */
.L_x_128:
[----:B------:R-:W-:Y:S05]  /*4f40*/  BSYNC B1 ;  /* 0x0000000000017941 */ /* 0x000fea0003800000 */
.L_x_127:
[----:B-----5:R-:W-:Y:S01]  /*4f50*/  FMUL R6, R141, R104 ;  /* 0x000000688d067220 */ /* 0x020fe20000400000 */
[----:B------:R-:W-:Y:S03]  /*4f60*/  BSSY B1, `(.L_x_129) ;  /* 0x0000006000017945 */ /* 0x000fe60003800000 */
[----:B------:R-:W-:-:S05]  /*4f70*/  FFMA R45, R45, R105, R6 ;  /* 0x000000692d2d7223 */ /* 0x000fca0000000006 */
[----:B------:R0:W-:Y:S01]  /*4f80*/  @P0 STG.E desc[UR10][R124.64+0x200], R45 ;  /* 0x0002002d7c000986 */ /* 0x0001e2000c10190a */
[----:B------:R-:W-:-:S13]  /*4f90*/  ISETP.GT.AND P0, PT, R11, 0x88, P5 ;  /* 0x000000880b00780c */ /* 0x000fda0002f04270 */
[----:B0-----:R-:W-:Y:S05]  /*4fa0*/  @!P0 BRA `(.L_x_130) ;  /* 0x0000000000048947 */ /* 0x001fea0003800000 */
[----:B------:R0:W5:Y:S02]  /*4fb0*/  LDG.E.LTC128B R141, desc[UR10][R100.64+0x220] ;  /* 0x0002200a648d7981 */ /* 0x000164000c1e1920 */
.L_x_130:
[----:B------:R-:W-:Y:S05]  /*4fc0*/  BSYNC B1 ;  /* 0x0000000000017941 */ /* 0x000fea0003800000 */
.L_x_129:
[----:B-----5:R-:W-:Y:S01]  /*4fd0*/  FMUL R13, R141, R104 ;  /* 0x000000688d0d7220 */ /* 0x020fe20000400000 */
[----:B------:R-:W-:Y:S01]  /*4fe0*/  ISETP.GT.AND P4, PT, R11, 0x88, P4 ;  /* 0x000000880b00780c */ /* 0x000fe20002784270 */
[----:B------:R-:W-:Y:S02]  /*4ff0*/  BSSY B1, `(.L_x_131) ;  /* 0x0000005000017945 */ /* 0x000fe40003800000 */
[----:B------:R-:W-:-:S05]  /*5000*/  FFMA R13, R46, R105, R13 ;  /* 0x000000692e0d7223 */ /* 0x000fca000000000d */
[----:B------:R0:W-:Y:S05]  /*5010*/  @P0 STG.E desc[UR10][R76.64+0x220], R13 ;  /* 0x0002200d4c000986 */ /* 0x0001ea000c10190a */
[----:B------:R-:W-:Y:S05]  /*5020*/  @!P4 BRA `(.L_x_132) ;  /* 0x000000000004c947 */ /* 0x000fea0003800000 */
[----:B------:R0:W5:Y:S02]  /*5030*/  LDG.E.LTC128B R141, desc[UR10][R102.64+0x220] ;  /* 0x0002200a668d7981 */ /* 0x000164000c1e1920 */
.L_x_132:
[----:B------:R-:W-:Y:S05]  /*5040*/  BSYNC B1 ;  /* 0x0000000000017941 */ /* 0x000fea0003800000 */
.L_x_131:
[----:B-----5:R-:W-:Y:S01]  /*5050*/  FMUL R6, R141, R104 ;  /* 0x000000688d067220 */ /* 0x020fe20000400000 */
[----:B------:R-:W-:Y:S01]  /*5060*/  ISETP.GT.AND P0, PT, R11, 0x80, P6 ;  /* 0x000000800b00780c */ /* 0x000fe20003704270 */
[----:B------:R-:W-:Y:S02]  /*5070*/  BSSY B1, `(.L_x_133) ;  /* 0x0000005000017945 */ /* 0x000fe40003800000 */
[----:B------:R-:W-:-:S05]  /*5080*/  FFMA R47, R47, R105, R6 ;  /* 0x000000692f2f7223 */ /* 0x000fca0000000006 */
[----:B------:R0:W-:Y:S05]  /*5090*/  @P4 STG.E desc[UR10][R130.64+0x220], R47 ;  /* 0x0002202f82004986 */ /* 0x0001ea000c10190a */
[----:B------:R-:W-:Y:S05]  /*50a0*/  @!P0 BRA `(.L_x_134) ;  /* 0x0000000000048947 */ /* 0x000fea0003800000 */
[----:B------:R0:W5:Y:S02]  /*50b0*/  LDG.E.LTC128B R141, desc[UR10][R128.64+0x200] ;  /* 0x0002000a808d7981 */ /* 0x000164000c1e1920 */
.L_x_134:
[----:B------:R-:W-:Y:S05]  /*50c0*/  BSYNC B1 ;  /* 0x0000000000017941 */ /* 0x000fea0003800000 */
.L_x_133:
[----:B0----5:R-:W-:Y:S01]  /*50d0*/  FMUL R13, R141, R104 ;  /* 0x000000688d0d7220 */ /* 0x021fe20000400000 */
[----:B------:R-:W-:Y:S01]  /*50e0*/  ISETP.GT.AND P4, PT, R11, 0x80, P3 ;  /* 0x000000800b00780c */ /* 0x000fe20001f84270 */
[----:B------:R-:W-:Y:S02]  /*50f0*/  BSSY B1, `(.L_x_135) ;  /* 0x0000005000017945 */ /* 0x000fe40003800000 */
[----:B------:R-:W-:-:S05]  /*5100*/  FFMA R13, R48, R105, R13 ;  /* 0x00000069300d7223 */ /* 0x000fca000000000d */
[----:B------:R0:W-:Y:S05]  /*5110*/  @P0 STG.E desc[UR10][R78.64+0x200], R13 ;  /* 0x0002000d4e000986 */ /* 0x0001ea000c10190a */
[----:B------:R-:W-:Y:S05]  /*5120*/  @!P4 BRA `(.L_x_136) ;  /* 0x000000000004c947 */ /* 0x000fea0003800000 */
[----:B------:R0:W5:Y:S02]  /*5130*/  LDG.E.LTC128B R141, desc[UR10][R126.64+0x200] ;  /* 0x0002000a7e8d7981 */ /* 0x000164000c1e1920 */
.L_x_136:
[----:B------:R-:W-:Y:S05]  /*5140*/  BSYNC B1 ;  /* 0x0000000000017941 */ /* 0x000fea0003800000 */
.L_x_135:
[----:B-----5:R-:W-:Y:S01]  /*5150*/  FMUL R6, R141, R104 ;  /* 0x000000688d067220 */ /* 0x020fe20000400000 */
[----:B------:R-:W-:Y:S01]  /*5160*/  ISETP.GT.AND P0, PT, R11, 0x88, P6 ;  /* 0x000000880b00780c */ /* 0x000fe20003704270 */
[----:B------:R-:W-:Y:S02]  /*5170*/  BSSY B1, `(.L_x_137) ;  /* 0x0000005000017945 */ /* 0x000fe40003800000 */
[----:B------:R-:W-:-:S05]  /*5180*/  FFMA R49, R49, R105, R6 ;  /* 0x0000006931317223 */ /* 0x000fca0000000006 */
[----:B------:R0:W-:Y:S05]  /*5190*/  @P4 STG.E desc[UR10][R134.64+0x200], R49 ;  /* 0x0002003186004986 */ /* 0x0001ea000c10190a */
[----:B------:R-:W-:Y:S05]  /*51a0*/  @!P0 BRA `(.L_x_138) ;  /* 0x0000000000048947 */ /* 0x000fea0003800000 */
[----:B------:R0:W5:Y:S02]  /*51b0*/  LDG.E.LTC128B R141, desc[UR10][R128.64+0x220] ;  /* 0x0002200a808d7981 */ /* 0x000164000c1e1920 */
.L_x_138:
[----:B------:R-:W-:Y:S05]  /*51c0*/  BSYNC B1 ;  /* 0x0000000000017941 */ /* 0x000fea0003800000 */
.L_x_137:
[----:B0----5:R-:W-:Y:S01]  /*51d0*/  FMUL R13, R141, R104 ;  /* 0x000000688d0d7220 */ /* 0x021fe20000400000 */
[----:B------:R-:W-:Y:S01]  /*51e0*/  ISETP.GT.AND P3, PT, R11, 0x88, P3 ;  /* 0x000000880b00780c */ /* 0x000fe20001f64270 */
[----:B------:R-:W-:Y:S02]  /*51f0*/  BSSY B1, `(.L_x_139) ;  /* 0x0000005000017945 */ /* 0x000fe40003800000 */
[----:B------:R-:W-:-:S05]  /*5200*/  FFMA R13, R50, R105, R13 ;  /* 0x00000069320d7223 */ /* 0x000fca000000000d */
[----:B------:R0:W-:Y:S05]  /*5210*/  @P0 STG.E desc[UR10][R80.64+0x220], R13 ;  /* 0x0002200d50000986 */ /* 0x0001ea000c10190a */
[----:B------:R-:W-:Y:S05]  /*5220*/  @!P3 BRA `(.L_x_140) ;  /* 0x000000000004b947 */ /* 0x000fea0003800000 */
[----:B------:R0:W5:Y:S02]  /*5230*/  LDG.E.LTC128B R141, desc[UR10][R126.64+0x220] ;  /* 0x0002200a7e8d7981 */ /* 0x000164000c1e1920 */
.L_x_140:
[----:B------:R-:W-:Y:S05]  /*5240*/  BSYNC B1 ;  /* 0x0000000000017941 */ /* 0x000fea0003800000 */
.L_x_139:
[----:B-----5:R-:W-:Y:S01]  /*5250*/  FMUL R6, R141, R104 ;  /* 0x000000688d067220 */ /* 0x020fe20000400000 */
[----:B------:R-:W-:Y:S01]  /*5260*/  ISETP.GT.AND P0, PT, R11, 0x80, P2 ;  /* 0x000000800b00780c */ /* 0x000fe20001704270 */
[----:B------:R-:W-:Y:S02]  /*5270*/  BSSY B1, `(.L_x_141) ;  /* 0x0000005000017945 */ /* 0x000fe40003800000 */
[----:B------:R-:W-:-:S05]  /*5280*/  FFMA R51, R51, R105, R6 ;  /* 0x0000006933337223 */ /* 0x000fca0000000006 */
[----:B------:R0:W-:Y:S05]  /*5290*/  @P3 STG.E desc[UR10][R136.64+0x220], R51 ;  /* 0x0002203388003986 */ /* 0x0001ea000c10190a */
[----:B------:R-:W-:Y:S05]  /*52a0*/  @!P0 BRA `(.L_x_142) ;  /* 0x0000000000048947 */ /* 0x000fea0003800000 */
[----:B------:R0:W5:Y:S02]  /*52b0*/  LDG.E.LTC128B R141, desc[UR10][R108.64+0x200] ;  /* 0x0002000a6c8d7981 */ /* 0x000164000c1e1920 */
.L_x_142:
[----:B------:R-:W-:Y:S05]  /*52c0*/  BSYNC B1 ;  /* 0x0000000000017941 */ /* 0x000fea0003800000 */
.L_x_141:
[----:B0----5:R-:W-:Y:S01]  /*52d0*/  FMUL R13, R141, R104 ;  /* 0x000000688d0d7220 */ /* 0x021fe20000400000 */
[----:B------:R-:W-:Y:S01]  /*52e0*/  ISETP.GT.AND P3, PT, R11, 0x80, P1 ;  /* 0x000000800b00780c */ /* 0x000fe20000f64270 */
[----:B------:R-:W-:Y:S02]  /*52f0*/  BSSY B1, `(.L_x_143) ;  /* 0x0000005000017945 */ /* 0x000fe40003800000 */
[----:B------:R-:W-:-:S05]  /*5300*/  FFMA R13, R52, R105, R13 ;  /* 0x00000069340d7223 */ /* 0x000fca000000000d */
[----:B------:R0:W-:Y:S05]  /*5310*/  @P0 STG.E desc[UR10][R82.64+0x200], R13 ;  /* 0x0002000d52000986 */ /* 0x0001ea000c10190a */
[----:B------:R-:W-:Y:S05]  /*5320*/  @!P3 BRA `(.L_x_144) ;  /* 0x000000000004b947 */ /* 0x000fea0003800000 */
[----:B------:R0:W5:Y:S02]  /*5330*/  LDG.E.LTC128B R141, desc[UR10][R110.64+0x200] ;  /* 0x0002000a6e8d7981 */ /* 0x000164000c1e1920 */
.L_x_144:
[----:B------:R-:W-:Y:S05]  /*5340*/  BSYNC B1 ;  /* 0x0000000000017941 */ /* 0x000fea0003800000 */
.L_x_143:
[----:B-----5:R-:W-:Y:S01]  /*5350*/  FMUL R6, R141, R104 ;  /* 0x000000688d067220 */ /* 0x020fe20000400000 */
[----:B------:R-:W-:Y:S01]  /*5360*/  ISETP.GT.AND P2, PT, R11, 0x88, P2 ;  /* 0x000000880b00780c */ /* 0x000fe20001744270 */
[----:B------:R-:W-:Y:S02]  /*5370*/  BSSY B1, `(.L_x_145) ;  /* 0x0000005000017945 */ /* 0x000fe40003800000 */
[----:B------:R-:W-:-:S05]  /*5380*/  FFMA R53, R53, R105, R6 ;  /* 0x0000006935357223 */ /* 0x000fca0000000006 */
[----:B------:R0:W-:Y:S05]  /*5390*/  @P3 STG.E desc[UR10][R112.64+0x200], R53 ;  /* 0x0002003570003986 */ /* 0x0001ea000c10190a */
[----:B------:R-:W-:Y:S05]  /*53a0*/  @!P2 BRA `(.L_x_146) ;  /* 0x000000000004a947 */ /* 0x000fea0003800000 */
[----:B------:R0:W5:Y:S02]  /*53b0*/  LDG.E.LTC128B R141, desc[UR10][R108.64+0x220] ;  /* 0x0002200a6c8d7981 */ /* 0x000164000c1e1920 */
.L_x_146:
[----:B------:R-:W-:Y:S05]  /*53c0*/  BSYNC B1 ;  /* 0x0000000000017941 */ /* 0x000fea0003800000 */
.L_x_145:
[----:B0----5:R-:W-:Y:S01]  /*53d0*/  FMUL R13, R141, R104 ;  /* 0x000000688d0d7220 */ /* 0x021fe20000400000 */
[----:B------:R-:W-:Y:S01]  /*53e0*/  ISETP.GT.AND P1, PT, R11, 0x88, P1 ;  /* 0x000000880b00780c */ /* 0x000fe20000f24270 */
[----:B------:R-:W-:Y:S02]  /*53f0*/  BSSY B1, `(.L_x_147) ;  /* 0x0000005000017945 */ /* 0x000fe40003800000 */
[----:B------:R-:W-:-:S05]  /*5400*/  FFMA R13, R54, R105, R13 ;  /* 0x00000069360d7223 */ /* 0x000fca000000000d */
[----:B------:R0:W-:Y:S05]  /*5410*/  @P2 STG.E desc[UR10][R106.64+0x220], R13 ;  /* 0x0002200d6a002986 */ /* 0x0001ea000c10190a */
[----:B------:R-:W-:Y:S05]  /*5420*/  @!P1 BRA `(.L_x_148) ;  /* 0x0000000000049947 */ /* 0x000fea0003800000 */
[----:B------:R0:W5:Y:S02]  /*5430*/  LDG.E.LTC128B R141, desc[UR10][R110.64+0x220] ;  /* 0x0002200a6e8d7981 */ /* 0x000164000c1e1920 */
.L_x_148:
[----:B------:R-:W-:Y:S05]  /*5440*/  BSYNC B1 ;  /* 0x0000000000017941 */ /* 0x000fea0003800000 */
.L_x_147:
[----:B-----5:R-:W-:-:S04]  /*5450*/  FMUL R6, R141, R104 ;  /* 0x000000688d067220 */ /* 0x020fc80000400000 */
[----:B------:R-:W-:Y:S01]  /*5460*/  FFMA R55, R55, R105, R6 ;  /* 0x0000006937377223 */ /* 0x000fe20000000006 */
[----:B------:R-:W-:Y:S06]  /*5470*/  @!P1 BRA `(.L_x_149) ;  /* 0x00000010009c9947 */ /* 0x000fec0003800000 */
[----:B------:R0:W-:Y:S01]  /*5480*/  STG.E desc[UR10][R84.64+0x220], R55 ;  /* 0x0002203754007986 */ /* 0x0001e2000c10190a */
[----:B------:R-:W-:Y:S05]  /*5490*/  BRA `(.L_x_149) ;  /* 0x0000001000947947 */ /* 0x000fea0003800000 */
.L_x_26:
[----:B------:R-:W-:Y:S01]  /*54a0*/  ULDC.64 UR8, c[0x0][0x6c0] ;  /* 0x0001b00000087ab9 */ /* 0x000fe20000000a00 */
[----:B------:R-:W-:Y:S01]  /*54b0*/  ISETP.GT.AND P4, PT, R106, 0x1, PT ;  /* 0x000000016a00780c */ /* 0x000fe20003f84270 */
[-C--:B--2---:R-:W-:Y:S01]  /*54c0*/  FMUL R13, R56, R105.reuse ;  /* 0x00000069380d7220 */ /* 0x084fe20000400000 */
[----:B------:R-:W-:Y:S01]  /*54d0*/  LEA R90, P1, R18, UR8, 0x2 ;  /* 0x00000008125a7c11 */ /* 0x000fe2000f8210ff */
[-C--:B------:R-:W-:Y:S01]  /*54e0*/  FMUL R57, R57, R105.reuse ;  /* 0x0000006939397220 */ /* 0x080fe20000400000 */
[----:B------:R-:W-:Y:S01]  /*54f0*/  ISETP.GT.AND P5, PT, R106, 0x8, PT ;  /* 0x000000086a00780c */ /* 0x000fe20003fa4270 */
[----:B------:R-:W-:Y:S01]  /*5500*/  IMAD R103, R89, 0x1c, RZ ;  /* 0x0000001c59677824 */ /* 0x000fe200078e02ff */
[----:B------:R-:W-:Y:S01]  /*5510*/  LEA.HI.X R91, R18, UR9, R17, 0x2, P1 ;  /* 0x00000009125b7c11 */ /* 0x000fe200088f1411 */
[-C--:B------:R-:W-:Y:S01]  /*5520*/  FMUL R15, R58, R105.reuse ;  /* 0x000000693a0f7220 */ /* 0x080fe20000400000 */
[----:B------:R-:W-:Y:S01]  /*5530*/  ISETP.GT.AND P1, PT, R11, RZ, P4 ;  /* 0x000000ff0b00720c */ /* 0x000fe20002724270 */
[----:B------:R-:W-:Y:S01]  /*5540*/  FMUL R59, R59, R105 ;  /* 0x000000693b3b7220 */ /* 0x000fe20000400000 */
[C---:B------:R-:W-:Y:S01]  /*5550*/  LEA R92, P3, R88.reuse, R90, 0x2 ;  /* 0x0000005a585c7211 */ /* 0x040fe200078610ff */
[----:B------:R0:W-:Y:S01]  /*5560*/  @P2 STG.E desc[UR10][R90.64], R13 ;  /* 0x0000000d5a002986 */ /* 0x0001e2000c10190a */
[----:B------:R-:W-:Y:S01]  /*5570*/  ISETP.GT.AND P2, PT, R11, 0x8, P0 ;  /* 0x000000080b00780c */ /* 0x000fe20000744270 */
[C---:B------:R-:W-:Y:S01]  /*5580*/  IMAD.SHL.U32 R111, R88.reuse, 0x20, RZ ;  /* 0x00000020586f7824 */ /* 0x040fe200078e00ff */
[C-C-:B------:R-:W-:Y:S01]  /*5590*/  LEA.HI.X R93, R88.reuse, R91, R89.reuse, 0x2, P3 ;  /* 0x0000005b585d7211 */ /* 0x140fe200018f1459 */
[-C--:B------:R-:W-:Y:S01]  /*55a0*/  FMUL R61, R61, R105.reuse ;  /* 0x000000693d3d7220 */ /* 0x080fe20000400000 */
[----:B------:R-:W-:Y:S01]  /*55b0*/  ISETP.GT.AND P3, PT, R11, 0x8, P4 ;  /* 0x000000080b00780c */ /* 0x000fe20002764270 */
[----:B------:R-:W-:Y:S01]  /*55c0*/  FMUL R63, R63, R105 ;  /* 0x000000693f3f7220 */ /* 0x000fe20000400000 */
[C---:B------:R-:W-:Y:S01]  /*55d0*/  SHF.L.U64.HI R107, R88.reuse, 0x5, R89 ;  /* 0x00000005586b7819 */ /* 0x040fe20000010259 */
[----:B------:R-:W-:Y:S01]  /*55e0*/  IMAD.WIDE.U32 R94, R88, 0x1c, R92 ;  /* 0x0000001c585e7825 */ /* 0x000fe200078e005c */
[----:B------:R-:W-:Y:S01]  /*55f0*/  ISETP.GT.AND P4, PT, R106, 0x9, PT ;  /* 0x000000096a00780c */ /* 0x000fe20003f84270 */
[----:B------:R1:W-:Y:S01]  /*5600*/  @P1 STG.E desc[UR10][R92.64], R57 ;  /* 0x000000395c001986 */ /* 0x0003e2000c10190a */
[----:B------:R-:W-:Y:S01]  /*5610*/  ISETP.GT.AND P1, PT, R11, RZ, P5 ;  /* 0x000000ff0b00720c */ /* 0x000fe20002f24270 */
[----:B------:R-:W-:-:S02]  /*5620*/  IMAD.IADD R103, R103, 0x1, R95 ;  /* 0x0000000167677824 */ /* 0x000fc400078e025f */
[-C--:B0-----:R-:W-:Y:S01]  /*5630*/  FMUL R13, R60, R105.reuse ;  /* 0x000000693c0d7220 */ /* 0x081fe20000400000 */
[----:B------:R-:W-:Y:S01]  /*5640*/  IMAD.MOV.U32 R102, RZ, RZ, R94 ;  /* 0x000000ffff667224 */ /* 0x000fe200078e005e */
[----:B------:R0:W-:Y:S01]  /*5650*/  @P2 STG.E desc[UR10][R90.64+0x20], R15 ;  /* 0x0000200f5a002986 */ /* 0x0001e2000c10190a */
[----:B------:R-:W-:Y:S01]  /*5660*/  ISETP.GT.AND P2, PT, R11, RZ, P4 ;  /* 0x000000ff0b00720c */ /* 0x000fe20002744270 */
[-C--:B------:R-:W-:Y:S01]  /*5670*/  FMUL R19, R64, R105.reuse ;  /* 0x0000006940137220 */ /* 0x080fe20000400000 */
[-C--:B------:R-:W-:Y:S01]  /*5680*/  FMUL R65, R65, R105.reuse ;  /* 0x0000006941417220 */ /* 0x080fe20000400000 */
[----:B------:R2:W-:Y:S01]  /*5690*/  @P3 STG.E desc[UR10][R92.64+0x20], R59 ;  /* 0x0000203b5c003986 */ /* 0x0005e2000c10190a */
[----:B------:R-:W-:Y:S01]  /*56a0*/  ISETP.GT.AND P3, PT, R106, 0x11, PT ;  /* 0x000000116a00780c */ /* 0x000fe20003f64270 */
[-C--:B------:R-:W-:Y:S01]  /*56b0*/  FMUL R21, R66, R105.reuse ;  /* 0x0000006942157220 */ /* 0x080fe20000400000 */
[-C--:B------:R-:W-:Y:S01]  /*56c0*/  FMUL R67, R67, R105.reuse ;  /* 0x0000006943437220 */ /* 0x080fe20000400000 */
[-C--:B-1----:R-:W-:Y:S01]  /*56d0*/  FMUL R57, R68, R105.reuse ;  /* 0x0000006944397220 */ /* 0x082fe20000400000 */
[----:B------:R-:W-:Y:S01]  /*56e0*/  @P1 STG.E desc[UR10][R102.64], R13 ;  /* 0x0000000d66001986 */ /* 0x000fe2000c10190a */
[----:B------:R-:W-:Y:S01]  /*56f0*/  IADD3 R108, P1, R111, R92, RZ ;  /* 0x0000005c6f6c7210 */ /* 0x000fe20007f3e0ff */
[-C--:B------:R-:W-:Y:S01]  /*5700*/  FMUL R69, R69, R105.reuse ;  /* 0x0000006945457220 */ /* 0x080fe20000400000 */
[-C--:B0-----:R-:W-:Y:S01]  /*5710*/  FMUL R15, R62, R105.reuse ;  /* 0x000000693e0f7220 */ /* 0x081fe20000400000 */
[-C--:B------:R-:W-:Y:S01]  /*5720*/  FMUL R79, R79, R105.reuse ;  /* 0x000000694f4f7220 */ /* 0x080fe20000400000 */
[-C--:B------:R-:W-:Y:S01]  /*5730*/  FMUL R81, R81, R105.reuse ;  /* 0x0000006951517220 */ /* 0x080fe20000400000 */
[----:B------:R-:W-:Y:S01]  /*5740*/  IMAD.X R109, R107, 0x1, R93, P1 ;  /* 0x000000016b6d7824 */ /* 0x000fe200008e065d */
[----:B------:R-:W-:Y:S01]  /*5750*/  ISETP.GT.AND P1, PT, R11, 0x8, P5 ;  /* 0x000000080b00780c */ /* 0x000fe20002f24270 */
[-C--:B--2---:R-:W-:Y:S01]  /*5760*/  FMUL R59, R72, R105.reuse ;  /* 0x00000069483b7220 */ /* 0x084fe20000400000 */
[-C--:B------:R-:W-:Y:S01]  /*5770*/  FMUL R83, R83, R105.reuse ;  /* 0x0000006953537220 */ /* 0x080fe20000400000 */
[-C--:B------:R-:W-:Y:S01]  /*5780*/  FMUL R85, R85, R105.reuse ;  /* 0x0000006955557220 */ /* 0x080fe20000400000 */
[----:B------:R0:W-:Y:S01]  /*5790*/  @P2 STG.E desc[UR10][R108.64], R61 ;  /* 0x0000003d6c002986 */ /* 0x0001e2000c10190a */
[----:B------:R-:W-:Y:S01]  /*57a0*/  ISETP.GT.AND P2, PT, R11, 0x8, P4 ;  /* 0x000000080b00780c */ /* 0x000fe20002744270 */
[-C--:B------:R-:W-:Y:S01]  /*57b0*/  FMUL R87, R87, R105.reuse ;  /* 0x0000006957577220 */ /* 0x080fe20000400000 */
[C---:B------:R-:W-:Y:S01]  /*57c0*/  ISETP.GT.AND P4, PT, R106.reuse, 0x10, PT ;  /* 0x000000106a00780c */ /* 0x040fe20003f84270 */
[-C--:B------:R-:W-:Y:S01]  /*57d0*/  FMUL R25, R25, R105.reuse ;  /* 0x0000006919197220 */ /* 0x080fe20000400000 */
[-C--:B------:R-:W-:Y:S01]  /*57e0*/  FMUL R27, R27, R105.reuse ;  /* 0x000000691b1b7220 */ /* 0x080fe20000400000 */
[-C--:B------:R-:W-:Y:S01]  /*57f0*/  FMUL R29, R29, R105.reuse ;  /* 0x000000691d1d7220 */ /* 0x080fe20000400000 */
[-C--:B------:R-:W-:Y:S01]  /*5800*/  FMUL R31, R31, R105.reuse ;  /* 0x000000691f1f7220 */ /* 0x080fe20000400000 */
[-C--:B------:R-:W-:Y:S01]  /*5810*/  FMUL R33, R33, R105.reuse ;  /* 0x0000006921217220 */ /* 0x080fe20000400000 */
[----:B------:R-:W-:Y:S01]  /*5820*/  @P1 STG.E desc[UR10][R102.64+0x20], R15 ;  /* 0x0000200f66001986 */ /* 0x000fe2000c10190a */
[----:B------:R-:W-:Y:S01]  /*5830*/  IADD3 R94, P1, R111, R94, RZ ;  /* 0x0000005e6f5e7210 */ /* 0x000fe20007f3e0ff */
[-C--:B------:R-:W-:Y:S01]  /*5840*/  FMUL R35, R35, R105.reuse ;  /* 0x0000006923237220 */ /* 0x080fe20000400000 */
[-C--:B0-----:R-:W-:Y:S01]  /*5850*/  FMUL R61, R73, R105.reuse ;  /* 0x00000069493d7220 */ /* 0x081fe20000400000 */
[-C--:B------:R-:W-:Y:S01]  /*5860*/  FMUL R37, R37, R105.reuse ;  /* 0x0000006925257220 */ /* 0x080fe20000400000 */
[----:B------:R0:W-:Y:S01]  /*5870*/  @P2 STG.E desc[UR10][R108.64+0x20], R63 ;  /* 0x0000203f6c002986 */ /* 0x0001e2000c10190a */
[----:B------:R-:W-:Y:S01]  /*5880*/  IMAD.X R95, R107, 0x1, R103, P1 ;  /* 0x000000016b5f7824 */ /* 0x000fe200008e0667 */
[----:B------:R-:W-:Y:S01]  /*5890*/  ISETP.GT.AND P1, PT, R11, RZ, P4 ;  /* 0x000000ff0b00720c */ /* 0x000fe20002724270 */
[-C--:B------:R-:W-:Y:S01]  /*58a0*/  FMUL R39, R39, R105.reuse ;  /* 0x0000006927277220 */ /* 0x080fe20000400000 */
[----:B------:R-:W-:Y:S01]  /*58b0*/  ISETP.GT.AND P2, PT, R106, 0x19, PT ;  /* 0x000000196a00780c */ /* 0x000fe20003f44270 */
[-C--:B------:R-:W-:Y:S01]  /*58c0*/  FMUL R41, R41, R105.reuse ;  /* 0x0000006929297220 */ /* 0x080fe20000400000 */
[-C--:B------:R-:W-:Y:S01]  /*58d0*/  FMUL R43, R43, R105.reuse ;  /* 0x000000692b2b7220 */ /* 0x080fe20000400000 */
[-C--:B------:R-:W-:Y:S01]  /*58e0*/  FMUL R45, R45, R105.reuse ;  /* 0x000000692d2d7220 */ /* 0x080fe20000400000 */
[-C--:B------:R-:W-:Y:S01]  /*58f0*/  FMUL R47, R47, R105.reuse ;  /* 0x000000692f2f7220 */ /* 0x080fe20000400000 */
[-C--:B------:R-:W-:Y:S01]  /*5900*/  FMUL R49, R49, R105.reuse ;  /* 0x0000006931317220 */ /* 0x080fe20000400000 */
[-C--:B------:R-:W-:Y:S01]  /*5910*/  FMUL R51, R51, R105.reuse ;  /* 0x0000006933337220 */ /* 0x080fe20000400000 */
[-C--:B------:R-:W-:Y:S01]  /*5920*/  FMUL R53, R53, R105.reuse ;  /* 0x0000006935357220 */ /* 0x080fe20000400000 */
[-C--:B0-----:R-:W-:Y:S01]  /*5930*/  FMUL R63, R75, R105.reuse ;  /* 0x000000694b3f7220 */ /* 0x081fe20000400000 */
[----:B------:R-:W-:-:S02]  /*5940*/  FMUL R55, R55, R105 ;  /* 0x0000006937377220 */ /* 0x000fc40000400000 */
[----:B------:R-:W-:Y:S01]  /*5950*/  @P1 STG.E desc[UR10][R94.64], R19 ;  /* 0x000000135e001986 */ /* 0x000fe2000c10190a */
[----:B------:R-:W-:-:S05]  /*5960*/  IADD3 R96, P1, R111, R108, RZ ;  /* 0x0000006c6f607210 */ /* 0x000fca0007f3e0ff */
[----:B------:R-:W-:Y:S01]  /*5970*/  IMAD.X R97, R107, 0x1, R109, P1 ;  /* 0x000000016b617824 */ /* 0x000fe200008e066d */
        /* <DEDUP_REMOVED lines=8> */
[----:B------:R-:W-:-:S13]  /*5a00*/  ISETP.GT.AND P1, PT, R11, RZ, P3 ;  /* 0x000000ff0b00720c */ /* 0x000fda0001f24270 */
[----:B------:R0:W-:Y:S01]  /*5a10*/  @P1 STG.E desc[UR10][R96.64], R65 ;  /* 0x0000004160001986 */ /* 0x0001e2000c10190a */
[----:B------:R-:W-:Y:S01]  /*5a20*/  ISETP.GT.AND P1, PT, R11, 0x8, P4 ;  /* 0x000000080b00780c */ /* 0x000fe20002724270 */
[----:B0-----:R-:W-:-:S12]  /*5a30*/  FMUL R65, R77, R105 ;  /* 0x000000694d417220 */ /* 0x001fd80000400000 */
[----:B------:R-:W-:Y:S02]  /*5a40*/  @P1 IMAD.MOV.U32 R18, RZ, RZ, R94 ;  /* 0x000000ffff121224 */ /* 0x000fe400078e005e */
[----:B------:R-:W-:-:S05]  /*5a50*/  @P1 IMAD.MOV.U32 R19, RZ, RZ, R95 ;  /* 0x000000ffff131224 */ /* 0x000fca00078e005f */
[----:B------:R0:W-:Y:S01]  /*5a60*/  @P1 STG.E desc[UR10][R18.64+0x20], R21 ;  /* 0x0000201512001986 */ /* 0x0001e2000c10190a */
[----:B------:R-:W-:Y:S02]  /*5a70*/  ISETP.GT.AND P1, PT, R11, 0x8, P3 ;  /* 0x000000080b00780c */ /* 0x000fe40001f24270 */
[----:B------:R-:W-:Y:S01]  /*5a80*/  ISETP.GT.AND P3, PT, R106, 0x18, PT ;  /* 0x000000186a00780c */ /* 0x000fe20003f64270 */
[----:B0-----:R-:W-:-:S10]  /*5a90*/  FMUL R21, R70, R105 ;  /* 0x0000006946157220 */ /* 0x001fd40000400000 */
[----:B------:R-:W-:Y:S02]  /*5aa0*/  @P1 IMAD.MOV.U32 R18, RZ, RZ, R96 ;  /* 0x000000ffff121224 */ /* 0x000fe400078e0060 */
[----:B------:R-:W-:-:S05]  /*5ab0*/  @P1 IMAD.MOV.U32 R19, RZ, RZ, R97 ;  /* 0x000000ffff131224 */ /* 0x000fca00078e0061 */
[----:B------:R0:W-:Y:S01]  /*5ac0*/  @P1 STG.E desc[UR10][R18.64+0x20], R67 ;  /* 0x0000204312001986 */ /* 0x0001e2000c10190a */
[----:B------:R-:W-:-:S05]  /*5ad0*/  IADD3 R98, P1, R111, R94, RZ ;  /* 0x0000005e6f627210 */ /* 0x000fca0007f3e0ff */
[----:B------:R-:W-:Y:S01]  /*5ae0*/  IMAD.X R99, R107, 0x1, R95, P1 ;  /* 0x000000016b637824 */ /* 0x000fe200008e065f */
[----:B------:R-:W-:Y:S01]  /*5af0*/  ISETP.GT.AND P1, PT, R11, RZ, P3 ;  /* 0x000000ff0b00720c */ /* 0x000fe20001f24270 */
[----:B0-----:R-:W-:-:S12]  /*5b00*/  FMUL R67, R82, R105 ;  /* 0x0000006952437220 */ /* 0x001fd80000400000 */
[----:B------:R0:W-:Y:S01]  /*5b10*/  @P1 STG.E desc[UR10][R98.64], R57 ;  /* 0x0000003962001986 */ /* 0x0001e2000c10190a */
[----:B------:R-:W-:Y:S01]  /*5b20*/  ISETP.GT.AND P1, PT, R11, RZ, P2 ;  /* 0x000000ff0b00720c */ /* 0x000fe20001724270 */
[----:B0-----:R-:W-:-:S12]  /*5b30*/  FMUL R57, R71, R105 ;  /* 0x0000006947397220 */ /* 0x001fd80000400000 */
[----:B------:R-:W-:Y:S01]  /*5b40*/  @P1 STG.E desc[UR10][R88.64], R69 ;  /* 0x0000004558001986 */ /* 0x000fe2000c10190a */
[----:B------:R-:W-:-:S05]  /*5b50*/  IADD3 R100, P1, R94, R111, RZ ;  /* 0x0000006f5e647210 */ /* 0x000fca0007f3e0ff */
[----:B------:R-:W-:Y:S01]  /*5b60*/  IMAD.X R101, R95, 0x1, R107, P1 ;  /* 0x000000015f657824 */ /* 0x000fe200008e066b */
[----:B------:R-:W-:-:S05]  /*5b70*/  IADD3 R22, P1, R111, R14, RZ ;  /* 0x0000000e6f167210 */ /* 0x000fca0007f3e0ff */
[----:B------:R-:W-:Y:S01]  /*5b80*/  IMAD.X R23, R107, 0x1, R15, P1 ;  /* 0x000000016b177824 */ /* 0x000fe200008e060f */
[----:B------:R-:W-:-:S05]  /*5b90*/  IADD3 R18, P1, R12, R111, RZ ;  /* 0x0000006f0c127210 */ /* 0x000fca0007f3e0ff */
[----:B------:R-:W-:Y:S01]  /*5ba0*/  IMAD.X R19, R13, 0x1, R107, P1 ;  /* 0x000000010d137824 */ /* 0x000fe200008e066b */
[----:B------:R-:W-:Y:S02]  /*5bb0*/  ISETP.GT.AND P1, PT, R11, 0x8, P3 ;  /* 0x000000080b00780c */ /* 0x000fe40001f24270 */
[----:B------:R-:W-:-:S11]  /*5bc0*/  ISETP.GT.AND P3, PT, R106, 0x20, PT ;  /* 0x000000206a00780c */ /* 0x000fd60003f64270 */
[----:B------:R-:W-:Y:S01]  /*5bd0*/  @P1 STG.E desc[UR10][R100.64+0x20], R21 ;  /* 0x0000201564001986 */ /* 0x000fe2000c10190a */
[----:B------:R-:W-:Y:S02]  /*5be0*/  ISETP.GT.AND P1, PT, R11, 0x8, P2 ;  /* 0x000000080b00780c */ /* 0x000fe40001724270 */
[----:B------:R-:W-:-:S11]  /*5bf0*/  ISETP.GT.AND P2, PT, R106, 0x21, PT ;  /* 0x000000216a00780c */ /* 0x000fd60003f44270 */
[----:B------:R-:W-:Y:S01]  /*5c00*/  @P1 STG.E desc[UR10][R16.64+0x20], R57 ;  /* 0x0000203910001986 */ /* 0x000fe2000c10190a */
[----:B------:R-:W-:-:S05]  /*5c10*/  IADD3 R70, P1, R111, R98, RZ ;  /* 0x000000626f467210 */ /* 0x000fca0007f3e0ff */
[----:B------:R-:W-:Y:S01]  /*5c20*/  IMAD.X R71, R107, 0x1, R99, P1 ;  /* 0x000000016b477824 */ /* 0x000fe200008e0663 */
[----:B------:R-:W-:-:S13]  /*5c30*/  ISETP.GT.AND P1, PT, R11, RZ, P3 ;  /* 0x000000ff0b00720c */ /* 0x000fda0001f24270 */
[----:B------:R0:W-:Y:S01]  /*5c40*/  @P1 STG.E desc[UR10][R70.64], R59 ;  /* 0x0000003b46001986 */ /* 0x0001e2000c10190a */
[----:B------:R-:W-:Y:S01]  /*5c50*/  ISETP.GT.AND P1, PT, R11, RZ, P2 ;  /* 0x000000ff0b00720c */ /* 0x000fe20001724270 */
[----:B0-----:R-:W-:-:S12]  /*5c60*/  FMUL R59, R74, R105 ;  /* 0x000000694a3b7220 */ /* 0x001fd80000400000 */
[----:B------:R0:W-:Y:S01]  /*5c70*/  @P1 STG.E desc[UR10][R14.64], R61 ;  /* 0x0000003d0e001986 */ /* 0x0001e2000c10190a */
[----:B------:R-:W-:-:S05]  /*5c80*/  IADD3 R72, P1, R100, R111, RZ ;  /* 0x0000006f64487210 */ /* 0x000fca0007f3e0ff */
[----:B------:R-:W-:Y:S01]  /*5c90*/  IMAD.X R73, R101, 0x1, R107, P1 ;  /* 0x0000000165497824 */ /* 0x000fe200008e066b */
[----:B------:R-:W-:-:S05]  /*5ca0*/  IADD3 R56, P1, R111, R22, RZ ;  /* 0x000000166f387210 */ /* 0x000fca0007f3e0ff */
[----:B------:R-:W-:Y:S01]  /*5cb0*/  IMAD.X R57, R107, 0x1, R23, P1 ;  /* 0x000000016b397824 */ /* 0x000fe200008e0617 */
[----:B------:R-:W-:Y:S01]  /*5cc0*/  IADD3 R20, P1, R18, R111, RZ ;  /* 0x0000006f12147210 */ /* 0x000fe20007f3e0ff */
[----:B0-----:R-:W-:-:S04]  /*5cd0*/  FMUL R61, R76, R105 ;  /* 0x000000694c3d7220 */ /* 0x001fc80000400000 */
[----:B------:R-:W-:Y:S01]  /*5ce0*/  IMAD.X R21, R19, 0x1, R107, P1 ;  /* 0x0000000113157824 */ /* 0x000fe200008e066b */
[----:B------:R-:W-:-:S13]  /*5cf0*/  ISETP.GT.AND P1, PT, R11, 0x8, P3 ;  /* 0x000000080b00780c */ /* 0x000fda0001f24270 */
[----:B------:R-:W-:Y:S01]  /*5d00*/  @P1 STG.E desc[UR10][R72.64+0x20], R59 ;  /* 0x0000203b48001986 */ /* 0x000fe2000c10190a */
[----:B------:R-:W-:-:S13]  /*5d10*/  ISETP.GT.AND P1, PT, R11, 0x8, P2 ;  /* 0x000000080b00780c */ /* 0x000fda0001724270 */
[----:B------:R0:W-:Y:S01]  /*5d20*/  @P1 STG.E desc[UR10][R12.64+0x20], R63 ;  /* 0x0000203f0c001986 */ /* 0x0001e2000c10190a */
[----:B------:R-:W-:-:S05]  /*5d30*/  IADD3 R74, P1, R111, R70, RZ ;  /* 0x000000466f4a7210 */ /* 0x000fca0007f3e0ff */
[----:B------:R-:W-:Y:S01]  /*5d40*/  IMAD.X R75, R107, 0x1, R71, P1 ;  /* 0x000000016b4b7824 */ /* 0x000fe200008e0647 */
[----:B------:R-:W-:-:S04]  /*5d50*/  ISETP.GT.AND P1, PT, R106, 0x28, PT ;  /* 0x000000286a00780c */ /* 0x000fc80003f24270 */
[----:B------:R-:W-:Y:S01]  /*5d60*/  ISETP.GT.AND P2, PT, R11, RZ, P1 ;  /* 0x000000ff0b00720c */ /* 0x000fe20000f44270 */
[----:B0-----:R-:W-:Y:S01]  /*5d70*/  FMUL R63, R78, R105 ;  /* 0x000000694e3f7220 */ /* 0x001fe20000400000 */
[----:B------:R-:W-:-:S11]  /*5d80*/  P2R R78, PR, RZ, 0x2 ;  /* 0x00000002ff4e7803 */ /* 0x000fd60000000000 */
[----:B------:R-:W-:Y:S01]  /*5d90*/  @P2 STG.E desc[UR10][R74.64], R61 ;  /* 0x0000003d4a002986 */ /* 0x000fe2000c10190a */
[----:B------:R-:W-:-:S04]  /*5da0*/  ISETP.GT.AND P2, PT, R106, 0x29, PT ;  /* 0x000000296a00780c */ /* 0x000fc80003f44270 */
[----:B------:R-:W-:Y:S02]  /*5db0*/  ISETP.GT.AND P3, PT, R11, RZ, P2 ;  /* 0x000000ff0b00720c */ /* 0x000fe40001764270 */
[----:B------:R-:W-:-:S11]  /*5dc0*/  P2R R6, PR, RZ, 0x4 ;  /* 0x00000004ff067803 */ /* 0x000fd60000000000 */
[----:B------:R0:W-:Y:S01]  /*5dd0*/  @P3 STG.E desc[UR10][R22.64], R65 ;  /* 0x0000004116003986 */ /* 0x0001e2000c10190a */
[----:B------:R-:W-:-:S05]  /*5de0*/  IADD3 R76, P3, R72, R111, RZ ;  /* 0x0000006f484c7210 */ /* 0x000fca0007f7e0ff */
[----:B------:R-:W-:Y:S01]  /*5df0*/  IMAD.X R77, R73, 0x1, R107, P3 ;  /* 0x00000001494d7824 */ /* 0x000fe200018e066b */
[----:B------:R-:W-:-:S05]  /*5e00*/  IADD3 R58, P3, R111, R56, RZ ;  /* 0x000000386f3a7210 */ /* 0x000fca0007f7e0ff */
[----:B------:R-:W-:Y:S01]  /*5e10*/  IMAD.X R59, R107, 0x1, R57, P3 ;  /* 0x000000016b3b7824 */ /* 0x000fe200018e0639 */
[----:B------:R-:W-:Y:S01]  /*5e20*/  ISETP.GT.AND P3, PT, R11, 0x8, P1 ;  /* 0x000000080b00780c */ /* 0x000fe20000f64270 */
[----:B0-----:R-:W-:-:S12]  /*5e30*/  FMUL R65, R80, R105 ;  /* 0x0000006950417220 */ /* 0x001fd80000400000 */
[----:B------:R-:W-:Y:S01]  /*5e40*/  @P3 STG.E desc[UR10][R76.64+0x20], R63 ;  /* 0x0000203f4c003986 */ /* 0x000fe2000c10190a */
[C---:B------:R-:W-:Y:S02]  /*5e50*/  ISETP.GT.AND P3, PT, R11.reuse, 0x8, P2 ;  /* 0x000000080b00780c */ /* 0x040fe40001764270 */
[C---:B------:R-:W-:Y:S02]  /*5e60*/  ISETP.GT.AND P2, PT, R11.reuse, 0x80, P0 ;  /* 0x000000800b00780c */ /* 0x040fe40000744270 */
[----:B------:R-:W-:-:S09]  /*5e70*/  ISETP.GT.AND P0, PT, R11, 0x88, P0 ;  /* 0x000000880b00780c */ /* 0x000fd20000704270 */
[----:B------:R0:W-:Y:S01]  /*5e80*/  @P3 STG.E desc[UR10][R18.64+0x20], R79 ;  /* 0x0000204f12003986 */ /* 0x0001e2000c10190a */
[----:B------:R-:W-:-:S05]  /*5e90*/  IADD3 R68, P3, R111, R74, RZ ;  /* 0x0000004a6f447210 */ /* 0x000fca0007f7e0ff */
[----:B------:R-:W-:Y:S01]  /*5ea0*/  IMAD.X R69, R107, 0x1, R75, P3 ;  /* 0x000000016b457824 */ /* 0x000fe200018e064b */
[----:B------:R-:W-:-:S04]  /*5eb0*/  ISETP.GT.AND P3, PT, R106, 0x30, PT ;  /* 0x000000306a00780c */ /* 0x000fc80003f64270 */
[----:B------:R-:W-:Y:S01]  /*5ec0*/  ISETP.GT.AND P4, PT, R11, RZ, P3 ;  /* 0x000000ff0b00720c */ /* 0x000fe20001f84270 */
[----:B0-----:R-:W-:-:S12]  /*5ed0*/  FMUL R79, R84, R105 ;  /* 0x00000069544f7220 */ /* 0x001fd80000400000 */
[----:B------:R-:W-:Y:S01]  /*5ee0*/  @P4 STG.E desc[UR10][R68.64], R65 ;  /* 0x0000004144004986 */ /* 0x000fe2000c10190a */
[----:B------:R-:W-:-:S04]  /*5ef0*/  ISETP.GT.AND P4, PT, R106, 0x31, PT ;  /* 0x000000316a00780c */ /* 0x000fc80003f84270 */
[----:B------:R-:W-:-:S13]  /*5f00*/  ISETP.GT.AND P5, PT, R11, RZ, P4 ;  /* 0x000000ff0b00720c */ /* 0x000fda00027a4270 */
[----:B------:R0:W-:Y:S01]  /*5f10*/  @P5 STG.E desc[UR10][R56.64], R81 ;  /* 0x0000005138005986 */ /* 0x0001e2000c10190a */
[----:B------:R-:W-:-:S05]  /*5f20*/  IADD3 R62, P5, R76, R111, RZ ;  /* 0x0000006f4c3e7210 */ /* 0x000fca0007fbe0ff */
[----:B------:R-:W-:Y:S01]  /*5f30*/  IMAD.X R63, R77, 0x1, R107, P5 ;  /* 0x000000014d3f7824 */ /* 0x000fe200028e066b */
[----:B------:R-:W-:Y:S01]  /*5f40*/  ISETP.GT.AND P5, PT, R11, 0x8, P3 ;  /* 0x000000080b00780c */ /* 0x000fe20001fa4270 */
[----:B0-----:R-:W-:-:S12]  /*5f50*/  FMUL R81, R86, R105 ;  /* 0x0000006956517220 */ /* 0x001fd80000400000 */
[----:B------:R-:W-:Y:S01]  /*5f60*/  @P5 STG.E desc[UR10][R62.64+0x20], R67 ;  /* 0x000020433e005986 */ /* 0x000fe2000c10190a */
[----:B------:R-:W-:-:S05]  /*5f70*/  IADD3 R60, P5, R111, R68, RZ ;  /* 0x000000446f3c7210 */ /* 0x000fca0007fbe0ff */
[----:B------:R-:W-:Y:S01]  /*5f80*/  IMAD.X R61, R107, 0x1, R69, P5 ;  /* 0x000000016b3d7824 */ /* 0x000fe200028e0645 */
[----:B------:R-:W-:-:S13]  /*5f90*/  ISETP.GT.AND P5, PT, R11, 0x8, P4 ;  /* 0x000000080b00780c */ /* 0x000fda00027a4270 */
[----:B------:R0:W-:Y:S01]  /*5fa0*/  @P5 STG.E desc[UR10][R20.64+0x20], R83 ;  /* 0x0000205314005986 */ /* 0x0001e2000c10190a */
[----:B------:R-:W-:-:S05]  /*5fb0*/  IADD3 R64, P5, R20, R111, RZ ;  /* 0x0000006f14407210 */ /* 0x000fca0007fbe0ff */
[----:B------:R-:W-:Y:S01]  /*5fc0*/  IMAD.X R65, R21, 0x1, R107, P5 ;  /* 0x0000000115417824 */ /* 0x000fe200028e066b */
[----:B------:R-:W-:-:S04]  /*5fd0*/  ISETP.GT.AND P5, PT, R106, 0x38, PT ;  /* 0x000000386a00780c */ /* 0x000fc80003fa4270 */
[----:B------:R-:W-:Y:S01]  /*5fe0*/  ISETP.GT.AND P6, PT, R11, RZ, P5 ;  /* 0x000000ff0b00720c */ /* 0x000fe20002fc4270 */
[----:B0-----:R-:W-:-:S12]  /*5ff0*/  FMUL R83, R28, R105 ;  /* 0x000000691c537220 */ /* 0x001fd80000400000 */
[----:B------:R0:W-:Y:S01]  /*6000*/  @P6 STG.E desc[UR10][R60.64], R79 ;  /* 0x0000004f3c006986 */ /* 0x0001e2000c10190a */
[----:B------:R-:W-:-:S05]  /*6010*/  IADD3 R66, P6, R62, R111, RZ ;  /* 0x0000006f3e427210 */ /* 0x000fca0007fde0ff */
[----:B------:R-:W-:Y:S01]  /*6020*/  IMAD.X R67, R63, 0x1, R107, P6 ;  /* 0x000000013f437824 */ /* 0x000fe200030e066b */
[----:B------:R-:W-:-:S04]  /*6030*/  ISETP.GT.AND P6, PT, R106, 0x39, PT ;  /* 0x000000396a00780c */ /* 0x000fc80003fc4270 */
[----:B------:R-:W-:Y:S01]  /*6040*/  ISETP.GT.AND P1, PT, R11, RZ, P6 ;  /* 0x000000ff0b00720c */ /* 0x000fe20003724270 */
[----:B0-----:R-:W-:-:S12]  /*6050*/  FMUL R79, R24, R105 ;  /* 0x00000069184f7220 */ /* 0x001fd80000400000 */
[----:B------:R-:W-:Y:S01]  /*6060*/  @P1 STG.E desc[UR10][R58.64], R85 ;  /* 0x000000553a001986 */ /* 0x000fe2000c10190a */
[----:B------:R-:W-:-:S13]  /*6070*/  ISETP.GT.AND P1, PT, R11, 0x8, P5 ;  /* 0x000000080b00780c */ /* 0x000fda0002f24270 */
[----:B------:R0:W-:Y:S01]  /*6080*/  @P1 STG.E desc[UR10][R66.64+0x20], R81 ;  /* 0x0000205142001986 */ /* 0x0001e2000c10190a */
[----:B------:R-:W-:Y:S01]  /*6090*/  ISETP.GT.AND P1, PT, R11, 0x8, P6 ;  /* 0x000000080b00780c */ /* 0x000fe20003724270 */
[----:B0-----:R-:W-:-:S12]  /*60a0*/  FMUL R81, R26, R105 ;  /* 0x000000691a517220 */ /* 0x001fd80000400000 */
[----:B------:R-:W-:Y:S01]  /*60b0*/  @P1 STG.E desc[UR10][R64.64+0x20], R87 ;  /* 0x0000205740001986 */ /* 0x000fe2000c10190a */
[----:B------:R-:W-:-:S03]  /*60c0*/  ISETP.GT.AND P1, PT, R106, 0x1, PT ;  /* 0x000000016a00780c */ /* 0x000fc60003f24270 */
[----:B------:R-:W-:Y:S01]  /*60d0*/  @P2 STG.E desc[UR10][R90.64+0x200], R79 ;  /* 0x0002004f5a002986 */ /* 0x000fe2000c10190a */
[----:B------:R-:W-:Y:S02]  /*60e0*/  ISETP.GT.AND P1, PT, R11, 0x80, P1 ;  /* 0x000000800b00780c */ /* 0x000fe40000f24270 */
[----:B------:R-:W-:-:S11]  /*60f0*/  ISETP.NE.AND P2, PT, R6, RZ, PT ;  /* 0x000000ff0600720c */ /* 0x000fd60003f45270 */
[----:B------:R0:W-:Y:S01]  /*6100*/  @P1 STG.E desc[UR10][R92.64+0x200], R25 ;  /* 0x000200195c001986 */ /* 0x0001e2000c10190a */
[----:B------:R-:W-:-:S03]  /*6110*/  ISETP.NE.AND P1, PT, R78, RZ, PT ;  /* 0x000000ff4e00720c */ /* 0x000fc60003f25270 */
[----:B------:R-:W-:Y:S01]  /*6120*/  @P0 STG.E desc[UR10][R90.64+0x220], R81 ;  /* 0x000220515a000986 */ /* 0x000fe2000c10190a */
[----:B------:R-:W-:-:S04]  /*6130*/  ISETP.GT.AND P0, PT, R106, 0x1, PT ;  /* 0x000000016a00780c */ /* 0x000fc80003f04270 */
[----:B------:R-:W-:Y:S01]  /*6140*/  ISETP.GT.AND P0, PT, R11, 0x88, P0 ;  /* 0x000000880b00780c */ /* 0x000fe20000704270 */
[----:B0-----:R-:W-:-:S12]  /*6150*/  FMUL R25, R30, R105 ;  /* 0x000000691e197220 */ /* 0x001fd80000400000 */
[----:B------:R0:W-:Y:S01]  /*6160*/  @P0 STG.E desc[UR10][R92.64+0x220], R27 ;  /* 0x0002201b5c000986 */ /* 0x0001e2000c10190a */
[----:B------:R-:W-:-:S04]  /*6170*/  ISETP.GT.AND P0, PT, R106, 0x8, PT ;  /* 0x000000086a00780c */ /* 0x000fc80003f04270 */
[----:B------:R-:W-:Y:S01]  /*6180*/  ISETP.GT.AND P0, PT, R11, 0x80, P0 ;  /* 0x000000800b00780c */ /* 0x000fe20000704270 */
[----:B0-----:R-:W-:-:S12]  /*6190*/  FMUL R27, R32, R105 ;  /* 0x00000069201b7220 */ /* 0x001fd80000400000 */
[----:B------:R-:W-:Y:S01]  /*61a0*/  @P0 STG.E desc[UR10][R102.64+0x200], R83 ;  /* 0x0002005366000986 */ /* 0x000fe2000c10190a */
[----:B------:R-:W-:-:S04]  /*61b0*/  ISETP.GT.AND P0, PT, R106, 0x9, PT ;  /* 0x000000096a00780c */ /* 0x000fc80003f04270 */
[----:B------:R-:W-:-:S13]  /*61c0*/  ISETP.GT.AND P0, PT, R11, 0x80, P0 ;  /* 0x000000800b00780c */ /* 0x000fda0000704270 */
[----:B------:R0:W-:Y:S01]  /*61d0*/  @P0 STG.E desc[UR10][R108.64+0x200], R29 ;  /* 0x0002001d6c000986 */ /* 0x0001e2000c10190a */
[----:B------:R-:W-:-:S04]  /*61e0*/  ISETP.GT.AND P0, PT, R106, 0x8, PT ;  /* 0x000000086a00780c */ /* 0x000fc80003f04270 */
[----:B------:R-:W-:Y:S01]  /*61f0*/  ISETP.GT.AND P0, PT, R11, 0x88, P0 ;  /* 0x000000880b00780c */ /* 0x000fe20000704270 */
[----:B0-----:R-:W-:-:S12]  /*6200*/  FMUL R29, R34, R105 ;  /* 0x00000069221d7220 */ /* 0x001fd80000400000 */
[----:B------:R0:W-:Y:S01]  /*6210*/  @P0 STG.E desc[UR10][R102.64+0x220], R25 ;  /* 0x0002201966000986 */ /* 0x0001e2000c10190a */
[----:B------:R-:W-:-:S04]  /*6220*/  ISETP.GT.AND P0, PT, R106, 0x9, PT ;  /* 0x000000096a00780c */ /* 0x000fc80003f04270 */
[----:B------:R-:W-:-:S13]  /*6230*/  ISETP.GT.AND P0, PT, R11, 0x88, P0 ;  /* 0x000000880b00780c */ /* 0x000fda0000704270 */
[----:B------:R-:W-:Y:S01]  /*6240*/  @P0 STG.E desc[UR10][R108.64+0x220], R31 ;  /* 0x0002201f6c000986 */ /* 0x000fe2000c10190a */
[----:B------:R-:W-:-:S04]  /*6250*/  ISETP.GT.AND P0, PT, R106, 0x10, PT ;  /* 0x000000106a00780c */ /* 0x000fc80003f04270 */
[----:B------:R-:W-:-:S13]  /*6260*/  ISETP.GT.AND P0, PT, R11, 0x80, P0 ;  /* 0x000000800b00780c */ /* 0x000fda0000704270 */
[----:B------:R-:W-:Y:S02]  /*6270*/  @P0 IMAD.MOV.U32 R24, RZ, RZ, R94 ;  /* 0x000000ffff180224 */ /* 0x000fe400078e005e */
[----:B0-----:R-:W-:-:S05]  /*6280*/  @P0 IMAD.MOV.U32 R25, RZ, RZ, R95 ;  /* 0x000000ffff190224 */ /* 0x001fca00078e005f */
[----:B------:R0:W-:Y:S01]  /*6290*/  @P0 STG.E desc[UR10][R24.64+0x200], R27 ;  /* 0x0002001b18000986 */ /* 0x0001e2000c10190a */
[----:B------:R-:W-:-:S04]  /*62a0*/  ISETP.GT.AND P0, PT, R106, 0x11, PT ;  /* 0x000000116a00780c */ /* 0x000fc80003f04270 */
[----:B------:R-:W-:Y:S01]  /*62b0*/  ISETP.GT.AND P0, PT, R11, 0x80, P0 ;  /* 0x000000800b00780c */ /* 0x000fe20000704270 */
[----:B0-----:R-:W-:-:S12]  /*62c0*/  FMUL R27, R36, R105 ;  /* 0x00000069241b7220 */ /* 0x001fd80000400000 */
[----:B------:R-:W-:Y:S02]  /*62d0*/  @P0 IMAD.MOV.U32 R24, RZ, RZ, R96 ;  /* 0x000000ffff180224 */ /* 0x000fe400078e0060 */
[----:B------:R-:W-:-:S05]  /*62e0*/  @P0 IMAD.MOV.U32 R25, RZ, RZ, R97 ;  /* 0x000000ffff190224 */ /* 0x000fca00078e0061 */
[----:B------:R0:W-:Y:S01]  /*62f0*/  @P0 STG.E desc[UR10][R24.64+0x200], R33 ;  /* 0x0002002118000986 */ /* 0x0001e2000c10190a */
[----:B------:R-:W-:-:S04]  /*6300*/  ISETP.GT.AND P0, PT, R106, 0x10, PT ;  /* 0x000000106a00780c */ /* 0x000fc80003f04270 */
[----:B------:R-:W-:Y:S01]  /*6310*/  ISETP.GT.AND P0, PT, R11, 0x88, P0 ;  /* 0x000000880b00780c */ /* 0x000fe20000704270 */
[----:B0-----:R-:W-:-:S12]  /*6320*/  FMUL R25, R38, R105 ;  /* 0x0000006926197220 */ /* 0x001fd80000400000 */
[----:B------:R-:W-:Y:S01]  /*6330*/  @P0 STG.E desc[UR10][R94.64+0x220], R29 ;  /* 0x0002201d5e000986 */ /* 0x000fe2000c10190a */
[----:B------:R-:W-:-:S04]  /*6340*/  ISETP.GT.AND P0, PT, R106, 0x11, PT ;  /* 0x000000116a00780c */ /* 0x000fc80003f04270 */
[----:B------:R-:W-:-:S13]  /*6350*/  ISETP.GT.AND P0, PT, R11, 0x88, P0 ;  /* 0x000000880b00780c */ /* 0x000fda0000704270 */
[----:B------:R-:W-:Y:S01]  /*6360*/  @P0 STG.E desc[UR10][R96.64+0x220], R35 ;  /* 0x0002202360000986 */ /* 0x000fe2000c10190a */
[----:B------:R-:W-:-:S04]  /*6370*/  ISETP.GT.AND P0, PT, R106, 0x18, PT ;  /* 0x000000186a00780c */ /* 0x000fc80003f04270 */
[----:B------:R-:W-:-:S13]  /*6380*/  ISETP.GT.AND P0, PT, R11, 0x80, P0 ;  /* 0x000000800b00780c */ /* 0x000fda0000704270 */
        /* <DEDUP_REMOVED lines=26> */
[C---:B------:R-:W-:Y:S02]  /*6530*/  ISETP.GT.AND P0, PT, R11.reuse, 0x80, P1 ;  /* 0x000000800b00780c */ /* 0x040fe40000f04270 */
[----:B------:R-:W-:Y:S01]  /*6540*/  ISETP.GT.AND P1, PT, R11, 0x88, P1 ;  /* 0x000000880b00780c */ /* 0x000fe20000f24270 */
[----:B0-----:R-:W-:-:S10]  /*6550*/  FMUL R13, R46, R105 ;  /* 0x000000692e0d7220 */ /* 0x001fd40000400000 */
[----:B------:R-:W-:Y:S01]  /*6560*/  @P0 STG.E desc[UR10][R74.64+0x200], R17 ;  /* 0x000200114a000986 */ /* 0x000fe2000c10190a */
[C---:B------:R-:W-:Y:S02]  /*6570*/  ISETP.GT.AND P0, PT, R11.reuse, 0x80, P2 ;  /* 0x000000800b00780c */ /* 0x040fe40001704270 */
[----:B------:R-:W-:-:S11]  /*6580*/  ISETP.GT.AND P2, PT, R11, 0x88, P2 ;  /* 0x000000880b00780c */ /* 0x000fd60001744270 */
[----:B------:R-:W-:Y:S01]  /*6590*/  @P0 STG.E desc[UR10][R22.64+0x200], R45 ;  /* 0x0002002d16000986 */ /* 0x000fe2000c10190a */
[C---:B------:R-:W-:Y:S02]  /*65a0*/  ISETP.GT.AND P0, PT, R11.reuse, 0x80, P3 ;  /* 0x000000800b00780c */ /* 0x040fe40001f04270 */
[C---:B------:R-:W-:Y:S01]  /*65b0*/  ISETP.GT.AND P3, PT, R11.reuse, 0x88, P3 ;  /* 0x000000880b00780c */ /* 0x040fe20001f64270 */
[----:B------:R0:W-:Y:S01]  /*65c0*/  @P1 STG.E desc[UR10][R76.64+0x220], R13 ;  /* 0x0002200d4c001986 */ /* 0x0001e2000c10190a */
[C---:B------:R-:W-:Y:S02]  /*65d0*/  ISETP.GT.AND P1, PT, R11.reuse, 0x80, P4 ;  /* 0x000000800b00780c */ /* 0x040fe40002724270 */
[C---:B------:R-:W-:Y:S01]  /*65e0*/  ISETP.GT.AND P4, PT, R11.reuse, 0x88, P4 ;  /* 0x000000880b00780c */ /* 0x040fe20002784270 */
[----:B------:R-:W-:Y:S06]  /*65f0*/  @P2 STG.E desc[UR10][R18.64+0x220], R47 ;  /* 0x0002202f12002986 */ /* 0x000fec000c10190a */
[----:B------:R1:W-:Y:S01]  /*6600*/  @P0 STG.E desc[UR10][R68.64+0x200], R15 ;  /* 0x0002000f44000986 */ /* 0x0003e2000c10190a */
[C---:B------:R-:W-:Y:S01]  /*6610*/  ISETP.GT.AND P0, PT, R11.reuse, 0x80, P6 ;  /* 0x000000800b00780c */ /* 0x040fe20003704270 */
[----:B0-----:R-:W-:Y:S01]  /*6620*/  FMUL R13, R52, R105 ;  /* 0x00000069340d7220 */ /* 0x001fe20000400000 */
[C---:B------:R-:W-:Y:S01]  /*6630*/  ISETP.GT.AND P6, PT, R11.reuse, 0x88, P6 ;  /* 0x000000880b00780c */ /* 0x040fe200037c4270 */
[----:B------:R0:W-:Y:S01]  /*6640*/  @P1 STG.E desc[UR10][R56.64+0x200], R49 ;  /* 0x0002003138001986 */ /* 0x0001e2000c10190a */
[----:B------:R-:W-:-:S02]  /*6650*/  ISETP.GT.AND P1, PT, R11, 0x80, P5 ;  /* 0x000000800b00780c */ /* 0x000fc40002f24270 */
[----:B------:R-:W-:Y:S01]  /*6660*/  ISETP.GT.AND P5, PT, R11, 0x88, P5 ;  /* 0x000000880b00780c */ /* 0x000fe20002fa4270 */
[-C--:B------:R-:W-:Y:S01]  /*6670*/  FMUL R11, R50, R105.reuse ;  /* 0x00000069320b7220 */ /* 0x080fe20000400000 */
[----:B-1----:R-:W-:-:S04]  /*6680*/  FMUL R15, R54, R105 ;  /* 0x00000069360f7220 */ /* 0x002fc80000400000 */
[----:B------:R0:W-:Y:S04]  /*6690*/  @P3 STG.E desc[UR10][R62.64+0x220], R11 ;  /* 0x0002200b3e003986 */ /* 0x0001e8000c10190a */
[----:B------:R0:W-:Y:S04]  /*66a0*/  @P4 STG.E desc[UR10][R20.64+0x220], R51 ;  /* 0x0002203314004986 */ /* 0x0001e8000c10190a */
[----:B------:R0:W-:Y:S04]  /*66b0*/  @P1 STG.E desc[UR10][R60.64+0x200], R13 ;  /* 0x0002000d3c001986 */ /* 0x0001e8000c10190a */
[----:B------:R0:W-:Y:S04]  /*66c0*/  @P0 STG.E desc[UR10][R58.64+0x200], R53 ;  /* 0x000200353a000986 */ /* 0x0001e8000c10190a */
[----:B------:R0:W-:Y:S04]  /*66d0*/  @P5 STG.E desc[UR10][R66.64+0x220], R15 ;  /* 0x0002200f42005986 */ /* 0x0001e8000c10190a */
[----:B------:R0:W-:Y:S02]  /*66e0*/  @P6 STG.E desc[UR10][R64.64+0x220], R55 ;  /* 0x0002203740006986 */ /* 0x0001e4000c10190a */
.L_x_149:
[----:B------:R-:W-:Y:S05]  /*66f0*/  BSYNC B0 ;  /* 0x0000000000007941 */ /* 0x000fea0003800000 */
.L_x_25:
[----:B------:R-:W-:Y:S01]  /*6700*/  ULDC UR8, c[0x0][0xc] ;  /* 0x0000030000087ab9 */ /* 0x000fe20000000800 */
[----:B------:R-:W-:Y:S01]  /*6710*/  ULDC UR9, c[0x0][0x10] ;  /* 0x0000040000097ab9 */ /* 0x000fe20000000800 */
[----:B0-----:R-:W0:Y:S01]  /*6720*/  LDC R11, c[0x0][0x14] ;  /* 0x00000500ff0b7b82 */ /* 0x001e220000000800 */
[----:B------:R-:W-:Y:S01]  /*6730*/  UIMAD.WIDE.U32 UR8, UR8, UR9, URZ ;  /* 0x00000009080872a5 */ /* 0x000fe2000f8e003f */
[----:B------:R-:W-:Y:S02]  /*6740*/  IMAD.MOV.U32 R17, RZ, RZ, -0x1 ;  /* 0xffffffffff117424 */ /* 0x000fe400078e00ff */
[----:B------:R-:W-:Y:S02]  /*6750*/  IMAD.MOV.U32 R14, RZ, RZ, -0x1 ;  /* 0xffffffffff0e7424 */ /* 0x000fe400078e00ff */
[----:B------:R-:W-:Y:S02]  /*6760*/  IMAD.MOV.U32 R6, RZ, RZ, -0x1 ;  /* 0xffffffffff067424 */ /* 0x000fe400078e00ff */
[----:B0-----:R-:W-:-:S04]  /*6770*/  IMAD.WIDE.U32 R2, R11, UR8, R2 ;  /* 0x000000080b027c25 */ /* 0x001fc8000f8e0002 */
[----:B------:R-:W-:Y:S01]  /*6780*/  IMAD R11, R11, UR9, RZ ;  /* 0x000000090b0b7c24 */ /* 0x000fe2000f8e02ff */
[----:B------:R-:W-:Y:S02]  /*6790*/  ULDC.64 UR8, c[0x0][0x750] ;  /* 0x0001d40000087ab9 */ /* 0x000fe40000000a00 */
[----:B------:R-:W-:Y:S01]  /*67a0*/  ISETP.GE.U32.AND P0, PT, R2, UR8, PT ;  /* 0x0000000802007c0c */ /* 0x000fe2000bf06070 */
[--C-:B------:R-:W-:Y:S01]  /*67b0*/  IMAD.IADD R3, R3, 0x1, R11.reuse ;  /* 0x0000000103037824 */ /* 0x100fe200078e020b */
[----:B------:R-:W-:-:S04]  /*67c0*/  PRMT R11, RZ, 0x7610, R11 ;  /* 0x00007610ff0b7816 */ /* 0x000fc8000000000b */
[----:B------:R-:W-:-:S13]  /*67d0*/  ISETP.GE.U32.AND.EX P0, PT, R3, UR9, PT, P0 ;  /* 0x0000000903007c0c */ /* 0x000fda000bf06100 */
[----:B------:R-:W-:Y:S05]  /*67e0*/  @P0 BRA `(.L_x_150) ;  /* 0x0000000400640947 */ /* 0x000fea0003800000 */
[----:B--23--:R-:W0:Y:S01]  /*67f0*/  S2R R20, SR_CTAID.X ;  /* 0x0000000000147919 */ /* 0x00ce220000002500 */
[----:B-1----:R-:W1:Y:S01]  /*6800*/  LDC.64 R18, c[0x0][0x728] ;  /* 0x0001ca00ff127b82 */ /* 0x002e620000000a00 */
[----:B------:R-:W-:Y:S01]  /*6810*/  ULDC UR7, c[0x0][0x150] ;  /* 0x0000540000077ab9 */ /* 0x000fe20000000800 */
[----:B------:R-:W-:Y:S01]  /*6820*/  IMAD.MOV.U32 R16, RZ, RZ, R2 ;  /* 0x000000ffff107224 */ /* 0x000fe200078e0002 */
[----:B------:R-:W2:Y:S01]  /*6830*/  S2R R26, SR_CTAID.Y ;  /* 0x00000000001a7919 */ /* 0x000ea20000002600 */
[----:B------:R-:W-:-:S04]  /*6840*/  IMAD.MOV.U32 R17, RZ, RZ, R3 ;  /* 0x000000ffff117224 */ /* 0x000fc800078e0003 */
[----:B------:R-:W3:Y:S08]  /*6850*/  LDC R25, c[0x0][0x144] ;  /* 0x00005100ff197b82 */ /* 0x000ef00000000800 */
[----:B------:R-:W2:Y:S08]  /*6860*/  LDC R6, c[0x0][0x730] ;  /* 0x0001cc00ff067b82 */ /* 0x000eb00000000800 */
[----:B------:R-:W2:Y:S01]  /*6870*/  LDC.64 R22, c[0x0][0x720] ;  /* 0x0001c800ff167b82 */ /* 0x000ea20000000a00 */
[----:B-1----:R-:W-:-:S04]  /*6880*/  ISETP.NE.U32.AND P0, PT, R18, RZ, PT ;  /* 0x000000ff1200720c */ /* 0x002fc80003f05070 */
[----:B------:R-:W-:Y:S02]  /*6890*/  ISETP.NE.AND.EX P0, PT, R19, RZ, PT, P0 ;  /* 0x000000ff1300720c */ /* 0x000fe40003f05300 */
[----:B0-----:R-:W-:-:S05]  /*68a0*/  I2FP.F32.U32 R11, R20 ;  /* 0x00000014000b7245 */ /* 0x001fca0000201000 */
[----:B------:R-:W-:-:S04]  /*68b0*/  FMUL R11, R11, UR7 ;  /* 0x000000070b0b7c20 */ /* 0x000fc80008400000 */
[----:B------:R0:W1:Y:S02]  /*68c0*/  F2I.U32.TRUNC.NTZ R24, R11 ;  /* 0x0000000b00187305 */ /* 0x000064000020f000 */
[----:B---3--:R-:W-:Y:S05]  /*68d0*/  @!P0 BRA `(.L_x_151) ;  /* 0x0000000000288947 */ /* 0x008fea0003800000 */
[----:B0-----:R-:W0:Y:S02]  /*68e0*/  LDC R11, c[0x0][0x734] ;  /* 0x0001cd00ff0b7b82 */ /* 0x001e240000000800 */
        /* <DEDUP_REMOVED lines=9> */
.L_x_151:
[----:B------:R-:W3:Y:S01]  /*6980*/  LDC.64 R32, c[0x0][0x740] ;  /* 0x0001d000ff207b82 */ /* 0x000ee20000000a00 */
[-CC-:B--2---:R-:W-:Y:S01]  /*6990*/  SHF.R.U64 R21, R16, R6.reuse, R17.reuse ;  /* 0x0000000610157219 */ /* 0x184fe20000001211 */
[----:B-1----:R-:W-:Y:S01]  /*69a0*/  IMAD.MOV R24, RZ, RZ, -R24 ;  /* 0x000000ffff187224 */ /* 0x002fe200078e0a18 */
[----:B------:R-:W-:Y:S01]  /*69b0*/  SHF.R.U32.HI R6, RZ, R6, R17 ;  /* 0x00000006ff067219 */ /* 0x000fe20000011611 */
[----:B------:R-:W-:Y:S01]  /*69c0*/  ULDC UR7, c[0x0][0x154] ;  /* 0x0000550000077ab9 */ /* 0x000fe20000000800 */
[----:B0-----:R-:W-:Y:S01]  /*69d0*/  IADD3 R11, P0, RZ, -R21, RZ ;  /* 0x80000015ff0b7210 */ /* 0x001fe20007f1e0ff */
[----:B------:R-:W-:Y:S02]  /*69e0*/  IMAD R28, R25, R24, R20 ;  /* 0x00000018191c7224 */ /* 0x000fe400078e0214 */
[----:B------:R-:W0:Y:S01]  /*69f0*/  LDC R14, c[0x0][0x718] ;  /* 0x0001c600ff0e7b82 */ /* 0x000e220000000800 */
[----:B------:R-:W-:Y:S02]  /*6a00*/  IMAD.MOV.U32 R15, RZ, RZ, 0x1 ;  /* 0x00000001ff0f7424 */ /* 0x000fe400078e00ff */
[----:B------:R-:W-:-:S04]  /*6a10*/  IMAD.X R13, RZ, RZ, ~R6, P0 ;  /* 0x000000ffff0d7224 */ /* 0x000fc800000e0e06 */
[-C--:B------:R-:W-:Y:S01]  /*6a20*/  IMAD R6, R13, R22.reuse, RZ ;  /* 0x000000160d067224 */ /* 0x080fe200078e02ff */
[----:B------:R-:W1:Y:S01]  /*6a30*/  LDC R16, c[0x0][0x708] ;  /* 0x0001c200ff107b82 */ /* 0x000e620000000800 */
[----:B------:R-:W-:-:S04]  /*6a40*/  IMAD.WIDE.U32 R12, R11, R22, R2 ;  /* 0x000000160b0c7225 */ /* 0x000fc800078e0002 */
[----:B------:R-:W-:Y:S01]  /*6a50*/  IMAD R11, R11, R23, R6 ;  /* 0x000000170b0b7224 */ /* 0x000fe200078e0206 */
[----:B------:R-:W-:Y:S02]  /*6a60*/  I2FP.F32.U32 R6, R26 ;  /* 0x0000001a00067245 */ /* 0x000fe40000201000 */
[----:B------:R-:W2:Y:S01]  /*6a70*/  LDC R30, c[0x0][0x758] ;  /* 0x0001d600ff1e7b82 */ /* 0x000ea20000000800 */
[----:B------:R-:W-:Y:S01]  /*6a80*/  IMAD.IADD R11, R13, 0x1, R11 ;  /* 0x000000010d0b7824 */ /* 0x000fe200078e020b */
[----:B---3--:R-:W-:Y:S01]  /*6a90*/  ISETP.NE.U32.AND P0, PT, R32, RZ, PT ;  /* 0x000000ff2000720c */ /* 0x008fe20003f05070 */
[----:B------:R-:W-:Y:S01]  /*6aa0*/  FMUL R6, R6, UR7 ;  /* 0x0000000706067c20 */ /* 0x000fe20008400000 */
[----:B------:R-:W-:Y:S02]  /*6ab0*/  IMAD.MOV.U32 R13, RZ, RZ, -0x1 ;  /* 0xffffffffff0d7424 */ /* 0x000fe400078e00ff */
[----:B------:R-:W-:Y:S01]  /*6ac0*/  ISETP.NE.AND.EX P0, PT, R33, RZ, PT, P0 ;  /* 0x000000ff2100720c */ /* 0x000fe20003f05300 */
[----:B------:R3:W2:Y:S01]  /*6ad0*/  F2I.U32.TRUNC.NTZ R23, R6 ;  /* 0x0000000600177305 */ /* 0x0006a2000020f000 */
[----:B------:R-:W3:Y:S01]  /*6ae0*/  LDC R25, c[0x0][0x148] ;  /* 0x00005200ff197b82 */ /* 0x000ee20000000800 */
[----:B0-----:R-:W-:-:S02]  /*6af0*/  SHF.R.U64 R20, R12, R14, R11 ;  /* 0x0000000e0c147219 */ /* 0x001fc4000000120b */
[----:B------:R-:W-:-:S05]  /*6b00*/  SHF.R.U32.HI R11, RZ, R14, R11 ;  /* 0x0000000eff0b7219 */ /* 0x000fca000001160b */
[----:B------:R-:W0:Y:S01]  /*6b10*/  LDC R24, c[0x0][0x700] ;  /* 0x0001c000ff187b82 */ /* 0x000e220000000800 */
[-CC-:B-1----:R-:W-:Y:S02]  /*6b20*/  SHF.R.U64 R18, R20, R16.reuse, R11.reuse ;  /* 0x0000001014127219 */ /* 0x182fe4000000120b */
[----:B------:R-:W-:-:S05]  /*6b30*/  SHF.R.U32.HI R11, RZ, R16, R11 ;  /* 0x00000010ff0b7219 */ /* 0x000fca000001160b */
[----:B------:R-:W1:Y:S01]  /*6b40*/  LDC R29, c[0x0][0x748] ;  /* 0x0001d200ff1d7b82 */ /* 0x000e620000000800 */
[-C--:B--2---:R-:W-:Y:S02]  /*6b50*/  SHF.L.U32 R12, R13, R30.reuse, RZ ;  /* 0x0000001e0d0c7219 */ /* 0x084fe400000006ff */
[-CC-:B------:R-:W-:Y:S02]  /*6b60*/  SHF.R.U64 R22, R18, R30.reuse, R11.reuse ;  /* 0x0000001e12167219 */ /* 0x180fe4000000120b */
[----:B------:R-:W-:Y:S02]  /*6b70*/  SHF.R.U32.HI R13, RZ, R30, R11 ;  /* 0x0000001eff0d7219 */ /* 0x000fe4000001160b */
[----:B------:R-:W-:Y:S01]  /*6b80*/  LOP3.LUT R27, RZ, R12, RZ, 0x33, !PT ;  /* 0x0000000cff1b7212 */ /* 0x000fe200078e33ff */
[----:B------:R-:W2:Y:S01]  /*6b90*/  LDC R31, c[0x0][0x738] ;  /* 0x0001ce00ff1f7b82 */ /* 0x000ea20000000800 */
[----:B------:R-:W-:Y:S01]  /*6ba0*/  SHF.L.U32 R30, R15, R30, RZ ;  /* 0x0000001e0f1e7219 */ /* 0x000fe200000006ff */
[----:B------:R-:W-:-:S06]  /*6bb0*/  IMAD.MOV.U32 R12, RZ, RZ, R22 ;  /* 0x000000ffff0c7224 */ /* 0x000fcc00078e0016 */
[----:B------:R-:W0:Y:S01]  /*6bc0*/  LDC R34, c[0x0][0x710] ;  /* 0x0001c400ff227b82 */ /* 0x000e220000000800 */
        /* <DEDUP_REMOVED lines=11> */
.L_x_152:
[----:B------:R-:W-:Y:S01]  /*6c80*/  ISETP.NE.AND P0, PT, R0, 0x1, PT ;  /* 0x000000010000780c */ /* 0x000fe20003f05270 */
[----:B------:R-:W-:Y:S01]  /*6c90*/  IMAD.MOV R23, RZ, RZ, -R23 ;  /* 0x000000ffff177224 */ /* 0x000fe200078e0a17 */
[----:B-1-3--:R-:W-:Y:S01]  /*6ca0*/  SHF.R.U64 R6, R12, R29, R13 ;  /* 0x0000001d0c067219 */ /* 0x00afe2000000120d */
[----:B0-----:R-:W-:Y:S01]  /*6cb0*/  VIADD R13, R24, 0xffffffff ;  /* 0xffffffff180d7836 */ /* 0x001fe20000000000 */
[----:B------:R-:W-:-:S03]  /*6cc0*/  LOP3.LUT R17, R18, R27, RZ, 0xc0, !PT ;  /* 0x0000001b12117212 */ /* 0x000fc600078ec0ff */
[----:B------:R-:W-:Y:S01]  /*6cd0*/  IMAD.MOV R11, RZ, RZ, -R6 ;  /* 0x000000ffff0b7224 */ /* 0x000fe200078e0a06 */
[----:B------:R-:W-:Y:S01]  /*6ce0*/  LOP3.LUT R13, R20, R13, RZ, 0xc0, !PT ;  /* 0x0000000d140d7212 */ /* 0x000fe200078ec0ff */
[----:B------:R-:W-:Y:S02]  /*6cf0*/  IMAD R17, R30, R6, R17 ;  /* 0x000000061e117224 */ /* 0x000fe400078e0211 */
[----:B--2---:R-:W-:Y:S02]  /*6d00*/  IMAD R6, R11, R31, R22 ;  /* 0x0000001f0b067224 */ /* 0x004fe400078e0216 */
[----:B------:R-:W-:Y:S02]  /*6d10*/  @P0 IMAD R28, R25, R23, R26 ;  /* 0x00000017191c0224 */ /* 0x000fe400078e021a */
[----:B------:R-:W-:Y:S02]  /*6d20*/  IMAD R6, R6, R24, R13 ;  /* 0x0000001806067224 */ /* 0x000fe400078e020d */
[----:B------:R-:W-:-:S02]  /*6d30*/  IMAD R17, R17, R34, R28 ;  /* 0x0000002211117224 */ /* 0x000fc400078e021c */
[----:B------:R-:W-:-:S03]  /*6d40*/  IMAD.MOV.U32 R11, RZ, RZ, 0x1 ;  /* 0x00000001ff0b7424 */ /* 0x000fc600078e00ff */
[----:B------:R-:W-:Y:S02]  /*6d50*/  SEL R14, R6, R17, !P0 ;  /* 0x00000011060e7207 */ /* 0x000fe40004000000 */
[----:B------:R-:W-:Y:S01]  /*6d60*/  SEL R17, R17, R6, !P0 ;  /* 0x0000000611117207 */ /* 0x000fe20004000000 */
[----:B------:R-:W-:-:S07]  /*6d70*/  IMAD.MOV.U32 R6, RZ, RZ, R21 ;  /* 0x000000ffff067224 */ /* 0x000fce00078e0015 */
.L_x_150:
[----:B------:R-:W-:-:S13]  /*6d80*/  LOP3.LUT P0, RZ, R11, 0xff, RZ, 0xc0, !PT ;  /* 0x000000ff0bff7812 */ /* 0x000fda000780c0ff */
[----:B------:R-:W-:Y:S05]  /*6d90*/  @P0 BRA `(.L_x_153) ;  /* 0xffffffa4001c0947 */ /* 0x000fea000383ffff */
[----:B------:R-:W-:Y:S05]  /*6da0*/  EXIT ;  /* 0x000000000000794d */ /* 0x000fea0003800000 */
.L_x_7:
[----:B0-----:R-:W-:Y:S01]  /*6db0*/  ULDC.64 UR4, c[0x0][0x750] ;  /* 0x0001d40000047ab9 */ /* 0x001fe20000000a00 */
        /* <DEDUP_REMOVED lines=25> */
.L_x_155:
[----:B------:R-:W0:Y:S01]  /*6f50*/  LDC.64 R28, c[0x0][0x740] ;  /* 0x0001d000ff1c7b82 */ /* 0x000e220000000a00 */
[-CC-:B------:R-:W-:Y:S01]  /*6f60*/  SHF.R.U64 R14, R18, R10.reuse, R19.reuse ;  /* 0x0000000a120e7219 */ /* 0x180fe20000001213 */
[----:B------:R-:W-:Y:S01]  /*6f70*/  IMAD.MOV.U32 R31, RZ, RZ, 0x1 ;  /* 0x00000001ff1f7424 */ /* 0x000fe200078e00ff */
[----:B------:R-:W-:Y:S02]  /*6f80*/  SHF.R.U32.HI R7, RZ, R10, R19 ;  /* 0x0000000aff077219 */ /* 0x000fe40000011613 */
[----:B------:R-:W-:-:S03]  /*6f90*/  IADD3 R17, P0, RZ, -R14, RZ ;  /* 0x8000000eff117210 */ /* 0x000fc60007f1e0ff */
[----:B------:R-:W1:Y:S02]  /*6fa0*/  LDC R16, c[0x0][0x718] ;  /* 0x0001c600ff107b82 */ /* 0x000e640000000800 */
[----:B------:R-:W-:Y:S02]  /*6fb0*/  IMAD.X R7, RZ, RZ, ~R7, P0 ;  /* 0x000000ffff077224 */ /* 0x000fe400000e0e07 */
[----:B------:R-:W-:-:S04]  /*6fc0*/  IMAD.WIDE.U32 R8, R17, R24, R2 ;  /* 0x0000001811087225 */ /* 0x000fc800078e0002 */
[----:B------:R-:W2:Y:S01]  /*6fd0*/  LDC R18, c[0x0][0x708] ;  /* 0x0001c200ff127b82 */ /* 0x000ea20000000800 */
[----:B------:R-:W-:-:S04]  /*6fe0*/  IMAD R10, R7, R24, RZ ;  /* 0x00000018070a7224 */ /* 0x000fc800078e02ff */
[----:B------:R-:W-:-:S03]  /*6ff0*/  IMAD R7, R17, R25, R10 ;  /* 0x0000001911077224 */ /* 0x000fc600078e020a */
[----:B------:R-:W3:Y:S01]  /*7000*/  LDC R26, c[0x0][0x758] ;  /* 0x0001d600ff1a7b82 */ /* 0x000ee20000000800 */
[----:B------:R-:W-:Y:S01]  /*7010*/  IMAD.IADD R7, R9, 0x1, R7 ;  /* 0x0000000109077824 */ /* 0x000fe200078e0207 */
[----:B0-----:R-:W-:Y:S01]  /*7020*/  ISETP.NE.U32.AND P0, PT, R28, RZ, PT ;  /* 0x000000ff1c00720c */ /* 0x001fe20003f05070 */
[----:B------:R-:W-:-:S03]  /*7030*/  IMAD.MOV.U32 R9, RZ, RZ, -0x1 ;  /* 0xffffffffff097424 */ /* 0x000fc600078e00ff */
[----:B------:R-:W-:Y:S02]  /*7040*/  ISETP.NE.AND.EX P0, PT, R29, RZ, PT, P0 ;  /* 0x000000ff1d00720c */ /* 0x000fe40003f05300 */
[----:B------:R-:W0:Y:S01]  /*7050*/  LDC R23, c[0x0][0x700] ;  /* 0x0001c000ff177b82 */ /* 0x000e220000000800 */
[-CC-:B-1----:R-:W-:Y:S02]  /*7060*/  SHF.R.U64 R10, R8, R16.reuse, R7.reuse ;  /* 0x00000010080a7219 */ /* 0x182fe40000001207 */
[----:B------:R-:W-:-:S05]  /*7070*/  SHF.R.U32.HI R7, RZ, R16, R7 ;  /* 0x00000010ff077219 */ /* 0x000fca0000011607 */
[----:B------:R-:W1:Y:S01]  /*7080*/  LDC R25, c[0x0][0x748] ;  /* 0x0001d200ff197b82 */ /* 0x000e620000000800 */
[-CC-:B--2---:R-:W-:Y:S02]  /*7090*/  SHF.R.U64 R20, R10, R18.reuse, R7.reuse ;  /* 0x000000120a147219 */ /* 0x184fe40000001207 */
[----:B------:R-:W-:-:S05]  /*70a0*/  SHF.R.U32.HI R7, RZ, R18, R7 ;  /* 0x00000012ff077219 */ /* 0x000fca0000011607 */
[----:B------:R-:W2:Y:S01]  /*70b0*/  LDC R27, c[0x0][0x738] ;  /* 0x0001ce00ff1b7b82 */ /* 0x000ea20000000800 */
[-C--:B---3--:R-:W-:Y:S02]  /*70c0*/  SHF.L.U32 R8, R9, R26.reuse, RZ ;  /* 0x0000001a09087219 */ /* 0x088fe400000006ff */
[--C-:B------:R-:W-:Y:S02]  /*70d0*/  SHF.R.U64 R24, R20, R26, R7.reuse ;  /* 0x0000001a14187219 */ /* 0x100fe40000001207 */
[----:B------:R-:W-:Y:S02]  /*70e0*/  LOP3.LUT R33, RZ, R8, RZ, 0x33, !PT ;  /* 0x00000008ff217212 */ /* 0x000fe400078e33ff */
[----:B------:R-:W-:Y:S01]  /*70f0*/  SHF.R.U32.HI R9, RZ, R26, R7 ;  /* 0x0000001aff097219 */ /* 0x000fe20000011607 */
[----:B------:R-:W3:Y:S01]  /*7100*/  LDC R30, c[0x0][0x710] ;  /* 0x0001c400ff1e7b82 */ /* 0x000ee20000000800 */
[----:B------:R-:W-:Y:S01]  /*7110*/  IMAD.MOV.U32 R8, RZ, RZ, R24 ;  /* 0x000000ffff087224 */ /* 0x000fe200078e0018 */
[----:B------:R-:W-:Y:S06]  /*7120*/  @!P0 BRA `(.L_x_156) ;  /* 0x0000000000288947 */ /* 0x000fec0003800000 */
        /* <DEDUP_REMOVED lines=10> */
.L_x_156:
[----:B------:R-:W-:Y:S01]  /*71d0*/  ISETP.NE.AND P0, PT, R0, 0x1, PT ;  /* 0x000000010000780c */ /* 0x000fe20003f05270 */
[----:B0-----:R-:W-:Y:S01]  /*71e0*/  VIADD R13, R23, 0xffffffff ;  /* 0xffffffff170d7836 */ /* 0x001fe20000000000 */
[----:B-1----:R-:W-:Y:S01]  /*71f0*/  SHF.R.U64 R8, R8, R25, R9 ;  /* 0x0000001908087219 */ /* 0x002fe20000001209 */
[----:B------:R-:W-:Y:S01]  /*7200*/  IMAD.MOV.U32 R18, RZ, RZ, R14 ;  /* 0x000000ffff127224 */ /* 0x000fe200078e000e */
[----:B------:R-:W-:Y:S02]  /*7210*/  SHF.L.U32 R31, R31, R26, RZ ;  /* 0x0000001a1f1f7219 */ /* 0x000fe400000006ff */
[----:B------:R-:W-:Y:S01]  /*7220*/  LOP3.LUT R7, R20, R33, RZ, 0xc0, !PT ;  /* 0x0000002114077212 */ /* 0x000fe200078ec0ff */
[----:B------:R-:W-:Y:S01]  /*7230*/  IMAD.MOV R9, RZ, RZ, -R8 ;  /* 0x000000ffff097224 */ /* 0x000fe200078e0a08 */
[----:B------:R-:W-:-:S03]  /*7240*/  LOP3.LUT R10, R10, R13, RZ, 0xc0, !PT ;  /* 0x0000000d0a0a7212 */ /* 0x000fc600078ec0ff */
[----:B------:R-:W-:Y:S02]  /*7250*/  IMAD R8, R31, R8, R7 ;  /* 0x000000081f087224 */ /* 0x000fe400078e0207 */
[----:B------:R-:W-:Y:S02]  /*7260*/  @P0 IMAD R11, R15, R22, R12 ;  /* 0x000000160f0b0224 */ /* 0x000fe400078e020c */
[----:B--2---:R-:W-:Y:S02]  /*7270*/  IMAD R7, R9, R27, R24 ;  /* 0x0000001b09077224 */ /* 0x004fe400078e0218 */
[----:B---3--:R-:W-:Y:S02]  /*7280*/  IMAD R8, R8, R30, R11 ;  /* 0x0000001e08087224 */ /* 0x008fe400078e020b */
[----:B------:R-:W-:Y:S02]  /*7290*/  IMAD R11, R7, R23, R10 ;  /* 0x00000017070b7224 */ /* 0x000fe400078e020a */
[----:B------:R-:W-:-:S03]  /*72a0*/  IMAD.MOV.U32 R9, RZ, RZ, 0x1 ;  /* 0x00000001ff097424 */ /* 0x000fc600078e00ff */
[----:B------:R-:W-:Y:S02]  /*72b0*/  SEL R7, R11, R8, !P0 ;  /* 0x000000080b077207 */ /* 0x000fe40004000000 */
[----:B------:R-:W-:-:S07]  /*72c0*/  SEL R8, R8, R11, !P0 ;  /* 0x0000000b08087207 */ /* 0x000fce0004000000 */
.L_x_154:
[----:B------:R-:W-:-:S08]  /*72d0*/  NOP ;  /* 0x0000000000007918 */ /* 0x000fd00000000000 */
[----:B------:R-:W0:-:S00]  /*72e0*/  USETMAXREG.DEALLOC.CTAPOOL 0x28 ;  /* 0x00000028000079c8 */ /* 0x000e0000080e0500 */
[----:B0-----:R-:W-:-:S13]  /*72f0*/  ISETP.NE.AND P0, PT, R6, RZ, PT ;  /* 0x000000ff0600720c */ /* 0x001fda0003f05270 */
[----:B------:R-:W-:Y:S05]  /*7300*/  @P0 EXIT ;  /* 0x000000000000094d */ /* 0x000fea0003800000 */
[----:B------:R-:W-:Y:S01]  /*7310*/  LOP3.LUT P0, RZ, R9, 0xff, RZ, 0xc0, !PT ;  /* 0x000000ff09ff7812 */ /* 0x000fe2000780c0ff */
[----:B------:R-:W-:Y:S02]  /*7320*/  IMAD.MOV.U32 R16, RZ, RZ, 0x1 ;  /* 0x00000001ff107424 */ /* 0x000fe400078e00ff */
[----:B------:R-:W-:-:S10]  /*7330*/  IMAD.MOV.U32 R15, RZ, RZ, RZ ;  /* 0x000000ffff0f7224 */ /* 0x000fd400078e00ff */
[----:B------:R-:W-:Y:S05]  /*7340*/  @!P0 BRA `(.L_x_157) ;  /* 0x0000000c009c8947 */ /* 0x000fea0003800000 */
[----:B------:R-:W0:Y:S01]  /*7350*/  LDC R6, c[0x0][0x28c] ;  /* 0x0000a300ff067b82 */ /* 0x000e220000000800 */
[----:B------:R-:W1:Y:S01]  /*7360*/  S2R R11, SR_CgaCtaId ;  /* 0x00000000000b7919 */ /* 0x000e620000008800 */
[----:B------:R-:W-:Y:S01]  /*7370*/  ULDC UR5, c[0x0][0x758] ;  /* 0x0001d60000057ab9 */ /* 0x000fe20000000800 */
[----:B------:R-:W-:Y:S01]  /*7380*/  UMOV UR7, 0xffffffff ;  /* 0xffffffff00077882 */ /* 0x000fe20000000000 */
[----:B------:R-:W-:Y:S01]  /*7390*/  ULDC UR6, c[0x0][0xc] ;  /* 0x0000030000067ab9 */ /* 0x000fe20000000800 */
[----:B------:R-:W-:Y:S01]  /*73a0*/  USHF.L.U32 UR9, UR7, UR5, URZ ;  /* 0x0000000507097299 */ /* 0x000fe2000800063f */
[----:B------:R-:W-:Y:S01]  /*73b0*/  BSSY B0, `(.L_x_157) ;  /* 0x00000e0000007945 */ /* 0x000fe20003800000 */
[----:B------:R-:W-:Y:S01]  /*73c0*/  UMOV UR8, 0x1 ;  /* 0x0000000100087882 */ /* 0x000fe20000000000 */
[----:B------:R-:W-:Y:S01]  /*73d0*/  ULDC UR7, c[0x0][0x10] ;  /* 0x0000040000077ab9 */ /* 0x000fe20000000800 */
[----:B------:R-:W-:Y:S01]  /*73e0*/  USHF.L.U32 UR5, UR8, UR5, URZ ;  /* 0x0000000508057299 */ /* 0x000fe2000800063f */
[----:B------:R-:W-:Y:S01]  /*73f0*/  IMAD.MOV.U32 R13, RZ, RZ, 0x1 ;  /* 0x00000001ff0d7424 */ /* 0x000fe200078e00ff */
[----:B------:R-:W-:Y:S01]  /*7400*/  UIMAD.WIDE.U32 UR6, UR6, UR7, URZ ;  /* 0x00000007060672a5 */ /* 0x000fe2000f8e003f */
[----:B------:R-:W-:Y:S01]  /*7410*/  LOP3.LUT R17, R5, 0x2, RZ, 0xfc, !PT ;  /* 0x0000000205117812 */ /* 0x000fe200078efcff */
[----:B------:R-:W-:Y:S01]  /*7420*/  ULDC UR8, c[0x0][0x14] ;  /* 0x0000050000087ab9 */ /* 0x000fe20000000800 */
[----:B------:R-:W-:Y:S01]  /*7430*/  IMAD.MOV.U32 R16, RZ, RZ, 0x1 ;  /* 0x00000001ff107424 */ /* 0x000fe200078e00ff */
[----:B------:R-:W-:Y:S01]  /*7440*/  UIMAD.WIDE.U32 UR40, UR6, UR8, URZ ;  /* 0x00000008062872a5 */ /* 0x000fe2000f8e003f */
[----:B------:R-:W-:Y:S01]  /*7450*/  IMAD.MOV.U32 R15, RZ, RZ, RZ ;  /* 0x000000ffff0f7224 */ /* 0x000fe200078e00ff */
[----:B------:R-:W-:Y:S01]  /*7460*/  UIMAD UR7, UR7, UR8, URZ ;  /* 0x00000008070772a4 */ /* 0x000fe2000f8e023f */
[----:B------:R-:W-:Y:S01]  /*7470*/  ULDC UR4, c[0x0][0x700] ;  /* 0x0001c00000047ab9 */ /* 0x000fe20000000800 */
[----:B------:R-:W-:-:S02]  /*7480*/  ULOP3.LUT UR6, URZ, UR9, URZ, 0x33, !UPT ;  /* 0x000000093f067292 */ /* 0x000fc4000f8e333f */
[----:B------:R-:W-:Y:S01]  /*7490*/  UIADD3 UR4, UR4, -0x1, URZ ;  /* 0xffffffff04047890 */ /* 0x000fe2000fffe03f */
[----:B0-----:R-:W-:Y:S01]  /*74a0*/  VIADD R6, R6, 0x7f ;  /* 0x0000007f06067836 */ /* 0x001fe20000000000 */
[----:B------:R-:W-:Y:S01]  /*74b0*/  UIADD3 UR7, UR41, UR7, URZ ;  /* 0x0000000729077290 */ /* 0x000fe2000fffe03f */
[----:B------:R-:W-:-:S03]  /*74c0*/  ULDC.64 UR42, c[0x0][0x198] ;  /* 0x00006600002a7ab9 */ /* 0x000fc60000000a00 */
[----:B------:R-:W-:-:S04]  /*74d0*/  SHF.R.S32.HI R9, RZ, 0x1f, R6 ;  /* 0x0000001fff097819 */ /* 0x000fc80000011406 */
[----:B------:R-:W-:Y:S01]  /*74e0*/  LEA.HI R9, R9, R6, RZ, 0x7 ;  /* 0x0000000609097211 */ /* 0x000fe200078f38ff */
[C---:B-1----:R-:W-:Y:S02]  /*74f0*/  IMAD.SHL.U32 R12, R11.reuse, 0x20, RZ ;  /* 0x000000200b0c7824 */ /* 0x042fe400078e00ff */
[----:B------:R-:W-:Y:S01]  /*7500*/  IMAD.SHL.U32 R11, R11, 0x800, RZ ;  /* 0x000008000b0b7824 */ /* 0x000fe200078e00ff */
[----:B------:R-:W-:Y:S02]  /*7510*/  SHF.R.S32.HI R14, RZ, 0x7, R9 ;  /* 0x00000007ff0e7819 */ /* 0x000fe40000011409 */
[----:B------:R-:W-:Y:S02]  /*7520*/  LOP3.LUT R12, R12, 0x20, RZ, 0xc0, !PT ;  /* 0x000000200c0c7812 */ /* 0x000fe400078ec0ff */
[----:B------:R-:W-:Y:S01]  /*7530*/  LOP3.LUT R11, R11, 0x800, RZ, 0xc0, !PT ;  /* 0x000008000b0b7812 */ /* 0x000fe200078ec0ff */
[----:B------:R-:W-:-:S07]  /*7540*/  VIADD R10, R14, 0x1 ;  /* 0x000000010e0a7836 */ /* 0x000fce0000000000 */
.L_x_168:
[----:B------:R-:W-:-:S03]  /*7550*/  UMOV UR8, 0xffffffff ;  /* 0xffffffff00087882 */ /* 0x000fc60000000000 */
[----:B------:R-:W-:Y:S05]  /*7560*/  BRA.DIV UR8, `(.L_x_158) ;  /* 0x0000000e08ec7947 */ /* 0x000fea000b800000 */
[----:B------:R-:W-:-:S13]  /*7570*/  ELECT P0, URZ, PT ;  /* 0x00000000003f782f */ /* 0x000fda0003800000 */
.L_x_179:
[----:B------:R-:W0:Y:S01]  /*7580*/  LDC R6, c[0x0][0x28c] ;  /* 0x0000a300ff067b82 */ /* 0x000e220000000800 */
[----:B------:R-:W-:Y:S01]  /*7590*/  BSSY B1, `(.L_x_159) ;  /* 0x000004e000017945 */ /* 0x000fe20003800000 */
[----:B0-----:R-:W-:-:S13]  /*75a0*/  ISETP.LT.OR P0, PT, R6, 0x1, !P0 ;  /* 0x000000010600780c */ /* 0x001fda0004701670 */
[----:B------:R-:W-:Y:S05]  /*75b0*/  @P0 BRA `(.L_x_160) ;  /* 0x00000004002c0947 */ /* 0x000fea0003800000 */
[C---:B------:R-:W-:Y:S02]  /*75c0*/  IMAD.SHL.U32 R24, R8.reuse, 0x4, RZ ;  /* 0x0000000408187824 */ /* 0x040fe400078e00ff */
[----:B------:R-:W-:Y:S02]  /*75d0*/  IMAD.SHL.U32 R21, R8, 0x100, RZ ;  /* 0x0000010008157824 */ /* 0x000fe400078e00ff */
[----:B------:R-:W-:Y:S02]  /*75e0*/  IMAD R7, R7, 0x40, R12 ;  /* 0x0000004007077824 */ /* 0x000fe400078e020c */
[----:B------:R-:W-:Y:S02]  /*75f0*/  IMAD.MOV.U32 R25, RZ, RZ, RZ ;  /* 0x000000ffff197224 */ /* 0x000fe400078e00ff */
[----:B------:R-:W-:Y:S02]  /*7600*/  IMAD.MOV.U32 R26, RZ, RZ, 0x40 ;  /* 0x00000040ff1a7424 */ /* 0x000fe400078e00ff */
[----:B------:R-:W-:-:S02]  /*7610*/  IMAD.MOV.U32 R6, RZ, RZ, R10 ;  /* 0x000000ffff067224 */ /* 0x000fc400078e000a */
[----:B------:R-:W-:Y:S02]  /*7620*/  IMAD.MOV.U32 R8, RZ, RZ, R16 ;  /* 0x000000ffff087224 */ /* 0x000fe400078e0010 */
[----:B------:R-:W-:Y:S02]  /*7630*/  IMAD.MOV.U32 R20, RZ, RZ, R15 ;  /* 0x000000ffff147224 */ /* 0x000fe400078e000f */
[----:B------:R-:W-:-:S07]  /*7640*/  IMAD.MOV.U32 R27, RZ, RZ, RZ ;  /* 0x000000ffff1b7224 */ /* 0x000fce00078e00ff */
.L_x_163:
[----:B------:R-:W0:Y:S01]  /*7650*/  S2R R22, SR_CgaCtaId ;  /* 0x0000000000167919 */ /* 0x000e220000008800 */
[----:B------:R-:W-:Y:S02]  /*7660*/  MOV R9, 0x400 ;  /* 0x0000040000097802 */ /* 0x000fe40000000f00 */
[----:B------:R-:W-:-:S13]  /*7670*/  LOP3.LUT P1, RZ, R4, 0x7f, RZ, 0xc0, !PT ;  /* 0x0000007f04ff7812 */ /* 0x000fda000782c0ff */
[----:B------:R-:W1:Y:S01]  /*7680*/  @!P1 LDC R19, c[0x0][0x640] ;  /* 0x00019000ff139b82 */ /* 0x000e620000000800 */
[----:B0-----:R-:W-:Y:S02]  /*7690*/  LEA R23, R22, R9, 0x18 ;  /* 0x0000000916177211 */ /* 0x001fe400078ec0ff */
[----:B------:R-:W-:-:S03]  /*76a0*/  SHF.L.U32 R9, R8, 0x1f, RZ ;  /* 0x0000001f08097819 */ /* 0x000fc600000006ff */
[----:B------:R-:W-:-:S04]  /*76b0*/  IMAD R22, R20, 0x8, R23 ;  /* 0x0000000814167824 */ /* 0x000fc800078e0217 */
[----:B------:R-:W0:Y:S02]  /*76c0*/  SYNCS.PHASECHK.TRANS64.TRYWAIT P0, [R22+URZ+0x20], R9 ;  /* 0x00002009160075a7 */ /* 0x000e24000800017f */
[----:B01----:R-:W-:Y:S05]  /*76d0*/  @!P0 BRA `(.L_x_161) ;  /* 0x0000000c00b08947 */ /* 0x003fea0003800000 */
.L_x_180:
[----:B0-----:R-:W-:Y:S01]  /*76e0*/  PRMT R9, R17, 0x9910, RZ ;  /* 0x0000991011097816 */ /* 0x001fe200000000ff */
[----:B------:R0:W-:Y:S03]  /*76f0*/  @!P1 SYNCS.ARRIVE.TRANS64 RZ, [R22+URZ], R19 ;  /* 0x0000001316ff99a7 */ /* 0x0001e6000800003f */
[----:B------:R-:W-:-:S13]  /*7700*/  ISETP.NE.AND P0, PT, R9, 0x2, PT ;  /* 0x000000020900780c */ /* 0x000fda0003f05270 */
[----:B0-----:R-:W-:Y:S05]  /*7710*/  @P0 BRA `(.L_x_162) ;  /* 0x0000000000040947 */ /* 0x001fea0003800000 */
[----:B------:R-:W-:Y:S01]  /*7720*/  BPT.TRAP 0x1 ;  /* 0x000000040000795c */ /* 0x000fe20000300000 */
.L_x_162:
[----:B------:R-:W-:Y:S01]  /*7730*/  IMAD R9, R20, 0x2000, R11 ;  /* 0x0000200014097824 */ /* 0x000fe200078e020b */
[----:B------:R-:W-:Y:S01]  /*7740*/  R2UR UR18, R26 ;  /* 0x000000001a1272ca */ /* 0x000fe200000e0000 */
[--C-:B------:R-:W-:Y:S01]  /*7750*/  IMAD R19, R20, 0x8000, R23.reuse ;  /* 0x0000800014137824 */ /* 0x100fe200078e0217 */
[----:B------:R-:W-:Y:S01]  /*7760*/  R2UR UR33, R22 ;  /* 0x00000000162172ca */ /* 0x000fe200000e0000 */
[--C-:B------:R-:W-:Y:S01]  /*7770*/  IMAD R9, R9, 0x2, R23.reuse ;  /* 0x0000000209097824 */ /* 0x100fe200078e0217 */
[----:B------:R-:W-:Y:S01]  /*7780*/  R2UR UR36, R18 ;  /* 0x00000000122472ca */ /* 0x000fe200000e0000 */
[----:B------:R-:W-:Y:S01]  /*7790*/  IMAD R23, R20, 0x1000, R23 ;  /* 0x0000100014177824 */ /* 0x000fe200078e0217 */
[----:B------:R-:W-:Y:S01]  /*77a0*/  R2UR UR32, R19 ;  /* 0x00000000132072ca */ /* 0x000fe200000e0000 */
[----:B------:R-:W-:Y:S01]  /*77b0*/  VIADD R6, R6, 0xffffffff ;  /* 0xffffffff06067836 */ /* 0x000fe20000000000 */
[----:B------:R-:W-:Y:S01]  /*77c0*/  R2UR UR16, R9 ;  /* 0x00000000091072ca */ /* 0x000fe200000e0000 */
[----:B------:R-:W-:Y:S01]  /*77d0*/  UIADD3 UR14, UP0, UR42, 0xf0, URZ ;  /* 0x000000f02a0e7890 */ /* 0x000fe2000ff1e03f */
[----:B------:R-:W-:Y:S01]  /*77e0*/  R2UR UR8, R23 ;  /* 0x00000000170872ca */ /* 0x000fe200000e0000 */
[----:B------:R-:W-:Y:S01]  /*77f0*/  UIADD3 UR22, UP1, UR42, 0x1f0, URZ ;  /* 0x000001f02a167890 */ /* 0x000fe2000ff3e03f */
[----:B------:R-:W-:Y:S01]  /*7800*/  R2UR UR34, R25 ;  /* 0x00000000192272ca */ /* 0x000fe200000e0000 */
[----:B------:R-:W-:Y:S01]  /*7810*/  UIADD3 UR30, UP2, UR42, 0x2f0, URZ ;  /* 0x000002f02a1e7890 */ /* 0x000fe2000ff5e03f */
[----:B------:R-:W-:Y:S01]  /*7820*/  R2UR UR35, R21 ;  /* 0x00000000152372ca */ /* 0x000fe200000e0000 */
[----:B------:R-:W-:Y:S01]  /*7830*/  UIADD3.X UR15, URZ, UR43, URZ, UP0, !UPT ;  /* 0x0000002b3f0f7290 */ /* 0x000fe200087fe43f */
[----:B------:R-:W-:Y:S01]  /*7840*/  R2UR UR11, R24 ;  /* 0x00000000180b72ca */ /* 0x000fe200000e0000 */
[----:B------:R-:W-:Y:S01]  /*7850*/  UIADD3.X UR23, URZ, UR43, URZ, UP1, !UPT ;  /* 0x0000002b3f177290 */ /* 0x000fe20008ffe43f */
[----:B------:R-:W-:Y:S01]  /*7860*/  R2UR UR12, R27 ;  /* 0x000000001b0c72ca */ /* 0x000fe200000e0000 */
[----:B------:R-:W-:Y:S01]  /*7870*/  UIADD3 UR32, UR32, 0x100, URZ ;  /* 0x0000010020207890 */ /* 0x000fe2000fffe03f */
[----:B------:R-:W-:Y:S01]  /*7880*/  R2UR UR27, R7 ;  /* 0x00000000071b72ca */ /* 0x000fe200000e0000 */
[----:B------:R-:W-:Y:S01]  /*7890*/  UIADD3 UR26, UR18, -0x40, URZ ;  /* 0xffffffc0121a7890 */ /* 0x000fe2000fffe03f */
[----:B------:R-:W-:Y:S01]  /*78a0*/  ISETP.GT.AND P1, PT, R6, 0x1, PT ;  /* 0x000000010600780c */ /* 0x000fe20003f24270 */
[----:B------:R-:W-:Y:S01]  /*78b0*/  UIADD3 UR8, UR8, 0x30100, URZ ;  /* 0x0003010008087890 */ /* 0x000fe2000fffe03f */
[----:B------:R-:W-:Y:S01]  /*78c0*/  VIADD R20, R20, 0x1 ;  /* 0x0000000114147836 */ /* 0x000fe20000000000 */
[----:B------:R-:W-:Y:S01]  /*78d0*/  UIADD3 UR24, UR16, 0x20100, URZ ;  /* 0x0002010010187890 */ /* 0x000fe2000fffe03f */
[----:B------:R-:W-:Y:S01]  /*78e0*/  VIADD R27, R27, 0x1 ;  /* 0x000000011b1b7836 */ /* 0x000fe20000000000 */
[----:B------:R-:W-:Y:S01]  /*78f0*/  UIADD3.X UR31, URZ, UR43, URZ, UP2, !UPT ;  /* 0x0000002b3f1f7290 */ /* 0x000fe200097fe43f */
[----:B------:R-:W-:Y:S01]  /*7900*/  VIADD R26, R26, 0x80 ;  /* 0x000000801a1a7836 */ /* 0x000fe20000000000 */
[----:B------:R-:W-:Y:S01]  /*7910*/  UIADD3 UR16, UR16, 0x22100, URZ ;  /* 0x0002210010107890 */ /* 0x000fe2000fffe03f */
[C---:B------:R-:W-:Y:S01]  /*7920*/  ISETP.NE.AND P0, PT, R20.reuse, 0x4, PT ;  /* 0x000000041400780c */ /* 0x040fe20003f05270 */
[----:B------:R-:W-:Y:S01]  /*7930*/  UMOV UR38, 0x0 ;  /* 0x0000000000267882 */ /* 0x000fe20000000000 */
[----:B------:R-:W-:Y:S01]  /*7940*/  UMOV UR39, 0x10000000 ;  /* 0x1000000000277882 */ /* 0x000fe20000000000 */
[----:B------:R-:W-:Y:S01]  /*7950*/  UMOV UR10, URZ ;  /* 0x0000003f000a7c82 */ /* 0x000fe20008000000 */
[----:B------:R-:W-:Y:S01]  /*7960*/  UMOV UR9, UR33 ;  /* 0x0000002100097c82 */ /* 0x000fe20008000000 */
[----:B------:R-:W-:Y:S01]  /*7970*/  UMOV UR13, UR36 ;  /* 0x00000024000d7c82 */ /* 0x000fe20008000000 */
[----:B------:R-:W-:Y:S01]  /*7980*/  UMOV UR21, 0x30000 ;  /* 0x0003000000157882 */ /* 0x000fe20000000000 */
[----:B------:R0:W-:Y:S01]  /*7990*/  UTMALDG.3D [UR32], [UR14], desc[UR38] ;  /* 0x000026200e0075b4 */ /* 0x0001e20008011000 */
[----:B------:R-:W-:Y:S01]  /*79a0*/  UMOV UR25, UR33 ;  /* 0x0000002100197c82 */ /* 0x000fe20008000000 */
[----:B------:R-:W-:Y:S01]  /*79b0*/  UMOV UR28, UR36 ;  /* 0x00000024001c7c82 */ /* 0x000fe20008000000 */
[----:B------:R-:W-:Y:S01]  /*79c0*/  UMOV UR17, UR33 ;  /* 0x0000002100117c82 */ /* 0x000fe20008000000 */
[----:B------:R-:W-:Y:S01]  /*79d0*/  UMOV UR19, UR27 ;  /* 0x0000001b00137c82 */ /* 0x000fe20008000000 */
[----:B------:R-:W-:Y:S01]  /*79e0*/  UMOV UR20, UR36 ;  /* 0x0000002400147c82 */ /* 0x000fe20008000000 */
[----:B------:R-:W-:Y:S01]  /*79f0*/  SEL R9, RZ, 0x1, P0 ;  /* 0x00000001ff097807 */ /* 0x000fe20000000000 */
[----:B------:R-:W-:Y:S01]  /*7a00*/  VIADD R25, R25, 0x40 ;  /* 0x0000004019197836 */ /* 0x000fe20000000000 */
[----:B------:R0:W-:Y:S01]  /*7a10*/  UTMALDG.4D [UR8], [UR22], desc[UR38] ;  /* 0x00002608160075b4 */ /* 0x0001e20008019000 */
[----:B------:R-:W-:-:S02]  /*7a20*/  SEL R20, R20, RZ, P0 ;  /* 0x000000ff14147207 */ /* 0x000fc40000000000 */
[----:B------:R-:W-:Y:S01]  /*7a30*/  LOP3.LUT R8, R8, R9, RZ, 0x3c, !PT ;  /* 0x0000000908087212 */ /* 0x000fe200078e3cff */
[----:B------:R0:W-:Y:S01]  /*7a40*/  UTMALDG.3D.MULTICAST [UR24], [UR30], UR21, desc[UR38] ;  /* 0x000026181e0073b4 */ /* 0x0001e20008011815 */
[----:B------:R0:W-:Y:S02]  /*7a50*/  UTMALDG.3D.MULTICAST [UR16], [UR30], UR21, desc[UR38] ;  /* 0x000026101e0073b4 */ /* 0x0001e40008011815 */
[----:B0-----:R-:W-:Y:S05]  /*7a60*/  @P1 BRA `(.L_x_163) ;  /* 0xfffffff800f81947 */ /* 0x001fea000383ffff */
.L_x_160:
[----:B------:R-:W-:Y:S05]  /*7a70*/  BSYNC B1 ;  /* 0x0000000000017941 */ /* 0x000fea0003800000 */
.L_x_159:
[----:B------:R-:W-:Y:S01]  /*7a80*/  LOP3.LUT P1, RZ, R13, 0xff, RZ, 0xc0, !PT ;  /* 0x000000ff0dff7812 */ /* 0x000fe2000782c0ff */
[----:B------:R-:W-:Y:S01]  /*7a90*/  IMAD.IADD R15, R14, 0x1, R15 ;  /* 0x000000010e0f7824 */ /* 0x000fe200078e020f */
[----:B------:R-:W-:Y:S01]  /*7aa0*/  IADD3 R2, P2, R2, UR40, RZ ;  /* 0x0000002802027c10 */ /* 0x000fe2000ff5e0ff */
[----:B------:R-:W-:Y:S01]  /*7ab0*/  ULDC.64 UR8, c[0x0][0x750] ;  /* 0x0001d40000087ab9 */ /* 0x000fe20000000a00 */
[----:B------:R-:W-:Y:S01]  /*7ac0*/  BSSY B1, `(.L_x_164) ;  /* 0x000006c000017945 */ /* 0x000fe20003800000 */
[----:B------:R-:W-:Y:S01]  /*7ad0*/  IMAD.MOV.U32 R18, RZ, RZ, -0x1 ;  /* 0xffffffffff127424 */ /* 0x000fe200078e00ff */
[----:B------:R-:W-:Y:S02]  /*7ae0*/  ISETP.GT.U32.AND P0, PT, R15, 0x3, PT ;  /* 0x000000030f00780c */ /* 0x000fe40003f04070 */
[----:B------:R-:W-:Y:S02]  /*7af0*/  SHF.R.U32.HI R6, RZ, 0x2, R15 ;  /* 0x00000002ff067819 */ /* 0x000fe4000001160f */
[----:B------:R-:W-:-:S02]  /*7b00*/  ISETP.LT.U32.AND P0, PT, R14, 0x4, P0 ;  /* 0x000000040e00780c */ /* 0x000fc40000701070 */
[----:B------:R-:W-:Y:S01]  /*7b10*/  IADD3.X R3, R3, UR7, RZ, P2, !PT ;  /* 0x0000000703037c10 */ /* 0x000fe200097fe4ff */
[----:B------:R-:W0:Y:S01]  /*7b20*/  @P1 S2R R8, SR_CgaCtaId ;  /* 0x0000000000081919 */ /* 0x000e220000008800 */
[----:B------:R-:W-:Y:S02]  /*7b30*/  @P1 MOV R7, 0x400 ;  /* 0x0000040000071802 */ /* 0x000fe40000000f00 */
[----:B------:R-:W-:Y:S02]  /*7b40*/  ISETP.GE.U32.AND P2, PT, R2, UR8, PT ;  /* 0x0000000802007c0c */ /* 0x000fe4000bf46070 */
[----:B------:R-:W-:Y:S02]  /*7b50*/  LOP3.LUT R6, R6, 0x1, RZ, 0xc0, !PT ;  /* 0x0000000106067812 */ /* 0x000fe400078ec0ff */
[----:B------:R-:W-:Y:S02]  /*7b60*/  LOP3.LUT R15, R15, 0x3, RZ, 0xc0, !PT ;  /* 0x000000030f0f7812 */ /* 0x000fe400078ec0ff */
[----:B------:R-:W-:-:S02]  /*7b70*/  PRMT R13, RZ, 0x7610, R13 ;  /* 0x00007610ff0d7816 */ /* 0x000fc4000000000d */
[----:B0-----:R-:W-:Y:S01]  /*7b80*/  @P1 LEA R7, R8, R7, 0x18 ;  /* 0x0000000708071211 */ /* 0x001fe200078ec0ff */
[----:B------:R-:W-:-:S03]  /*7b90*/  IMAD.MOV.U32 R8, RZ, RZ, -0x1 ;  /* 0xffffffffff087424 */ /* 0x000fc600078e00ff */
[----:B------:R0:W-:Y:S01]  /*7ba0*/  @P1 SYNCS.ARRIVE.TRANS64.A1T0 RZ, [R7+URZ+0x58], RZ ;  /* 0x000058ff07ff19a7 */ /* 0x0001e2000810003f */
[----:B------:R-:W-:-:S04]  /*7bb0*/  ISETP.NE.U32.AND P1, PT, R6, 0x1, PT ;  /* 0x000000010600780c */ /* 0x000fc80003f25070 */
[----:B------:R-:W-:Y:S02]  /*7bc0*/  ISETP.GT.U32.AND P1, PT, R14, 0x3, !P1 ;  /* 0x000000030e00780c */ /* 0x000fe40004f24070 */
[----:B0-----:R-:W-:Y:S02]  /*7bd0*/  SEL R7, RZ, 0x1, !P0 ;  /* 0x00000001ff077807 */ /* 0x001fe40004000000 */
[----:B------:R-:W-:Y:S02]  /*7be0*/  ISETP.GE.U32.AND.EX P0, PT, R3, UR9, PT, P2 ;  /* 0x0000000903007c0c */ /* 0x000fe4000bf06120 */
[----:B------:R-:W-:-:S04]  /*7bf0*/  SEL R6, RZ, 0x1, !P1 ;  /* 0x00000001ff067807 */ /* 0x000fc80004800000 */
[----:B------:R-:W-:Y:S01]  /*7c00*/  LOP3.LUT R16, R6, R16, R7, 0x96, !PT ;  /* 0x0000001006107212 */ /* 0x000fe200078e9607 */
[----:B------:R-:W-:Y:S01]  /*7c10*/  IMAD.MOV.U32 R7, RZ, RZ, -0x1 ;  /* 0xffffffffff077424 */ /* 0x000fe200078e00ff */
[----:B------:R-:W-:-:S05]  /*7c20*/  PRMT R6, RZ, 0x7610, R6 ;  /* 0x00007610ff067816 */ /* 0x000fca0000000006 */
[----:B------:R-:W-:Y:S05]  /*7c30*/  @P0 BRA `(.L_x_165) ;  /* 0x0000000400500947 */ /* 0x000fea0003800000 */
[----:B------:R-:W0:Y:S01]  /*7c40*/  S2R R19, SR_CTAID.X ;  /* 0x0000000000137919 */ /* 0x000e220000002500 */
[----:B------:R-:W-:Y:S01]  /*7c50*/  ULDC.64 UR8, c[0x0][0x728] ;  /* 0x0001ca0000087ab9 */ /* 0x000fe20000000a00 */
[----:B------:R-:W-:Y:S01]  /*7c60*/  ULDC UR11, c[0x0][0x730] ;  /* 0x0001cc00000b7ab9 */ /* 0x000fe20000000800 */
[----:B------:R-:W-:Y:S01]  /*7c70*/  ISETP.NE.U32.AND P0, PT, RZ, UR8, PT ;  /* 0x00000008ff007c0c */ /* 0x000fe2000bf05070 */
[----:B------:R-:W1:Y:S01]  /*7c80*/  S2R R20, SR_CTAID.Y ;  /* 0x0000000000147919 */ /* 0x000e620000002600 */
[----:B------:R-:W-:Y:S01]  /*7c90*/  ULDC UR12, c[0x0][0x150] ;  /* 0x00005400000c7ab9 */ /* 0x000fe20000000800 */
[----:B------:R-:W-:Y:S01]  /*7ca0*/  IMAD.MOV.U32 R6, RZ, RZ, R2 ;  /* 0x000000ffff067224 */ /* 0x000fe200078e0002 */
[----:B------:R-:W-:Y:S01]  /*7cb0*/  ISETP.NE.AND.EX P0, PT, RZ, UR9, PT, P0 ;  /* 0x00000009ff007c0c */ /* 0x000fe2000bf05300 */
[----:B------:R-:W-:Y:S01]  /*7cc0*/  IMAD.MOV.U32 R7, RZ, RZ, R3 ;  /* 0x000000ffff077224 */ /* 0x000fe200078e0003 */
[----:B0-----:R-:W-:-:S11]  /*7cd0*/  I2FP.F32.U32 R22, R19 ;  /* 0x0000001300167245 */ /* 0x001fd60000201000 */
[----:B------:R-:W-:Y:S05]  /*7ce0*/  @!P0 BRA `(.L_x_166) ;  /* 0x0000000000288947 */ /* 0x000fea0003800000 */
[----:B------:R-:W-:Y:S02]  /*7cf0*/  ULDC UR10, c[0x0][0x734] ;  /* 0x0001cd00000a7ab9 */ /* 0x000fe40000000800 */
[----:B------:R-:W-:-:S05]  /*7d00*/  IADD3 R7, P0, R2, UR10, RZ ;  /* 0x0000000a02077c10 */ /* 0x000fca000ff1e0ff */
[----:B------:R-:W-:-:S04]  /*7d10*/  IMAD.X R21, RZ, RZ, R3, P0 ;  /* 0x000000ffff157224 */ /* 0x000fc800000e0603 */
[----:B------:R-:W-:-:S04]  /*7d20*/  IMAD.WIDE.U32 R8, R21, UR8, RZ ;  /* 0x0000000815087c25 */ /* 0x000fc8000f8e00ff */
[----:B------:R-:W-:-:S04]  /*7d30*/  IMAD.WIDE.U32 R8, P0, R7, UR9, R8 ;  /* 0x0000000907087c25 */ /* 0x000fc8000f800008 */
[----:B------:R-:W-:-:S04]  /*7d40*/  IMAD.WIDE.U32 R6, R7, UR8, RZ ;  /* 0x0000000807067c25 */ /* 0x000fc8000f8e00ff */
[----:B------:R-:W-:Y:S01]  /*7d50*/  IMAD.MOV.U32 R6, RZ, RZ, R9 ;  /* 0x000000ffff067224 */ /* 0x000fe200078e0009 */
[----:B------:R-:W-:Y:S01]  /*7d60*/  IADD3 RZ, P1, R7, R8, RZ ;  /* 0x0000000807ff7210 */ /* 0x000fe20007f3e0ff */
[----:B------:R-:W-:-:S04]  /*7d70*/  IMAD.X R7, RZ, RZ, RZ, P0 ;  /* 0x000000ffff077224 */ /* 0x000fc800000e06ff */
[----:B------:R-:W-:-:S08]  /*7d80*/  IMAD.WIDE.U32.X R6, R21, UR9, R6, P1 ;  /* 0x0000000915067c25 */ /* 0x000fd000088e0406 */
.L_x_166:
[--C-:B------:R-:W-:Y:S01]  /*7d90*/  SHF.R.U64 R18, R6, UR11, R7.reuse ;  /* 0x0000000b06127c19 */ /* 0x100fe20008001207 */
[----:B------:R-:W-:Y:S01]  /*7da0*/  FMUL R22, R22, UR12 ;  /* 0x0000000c16167c20 */ /* 0x000fe20008400000 */
[----:B------:R-:W-:Y:S01]  /*7db0*/  SHF.R.U32.HI R6, RZ, UR11, R7 ;  /* 0x0000000bff067c19 */ /* 0x000fe20008011607 */
[----:B------:R-:W0:Y:S01]  /*7dc0*/  LDC R8, c[0x0][0x144] ;  /* 0x00005100ff087b82 */ /* 0x000e220000000800 */
[----:B------:R-:W-:Y:S01]  /*7dd0*/  IADD3 R7, P0, RZ, -R18, RZ ;  /* 0x80000012ff077210 */ /* 0x000fe20007f1e0ff */
[----:B------:R-:W-:Y:S01]  /*7de0*/  ULDC UR10, c[0x0][0x154] ;  /* 0x00005500000a7ab9 */ /* 0x000fe20000000800 */
[----:B-1----:R-:W-:Y:S01]  /*7df0*/  I2FP.F32.U32 R9, R20 ;  /* 0x0000001400097245 */ /* 0x002fe20000201000 */
[----:B------:R-:W1:Y:S01]  /*7e00*/  F2I.U32.TRUNC.NTZ R22, R22 ;  /* 0x0000001600167305 */ /* 0x000e62000020f000 */
[----:B------:R-:W-:Y:S01]  /*7e10*/  ULDC.64 UR8, c[0x0][0x720] ;  /* 0x0001c80000087ab9 */ /* 0x000fe20000000a00 */
[----:B------:R-:W-:Y:S01]  /*7e20*/  IMAD.X R6, RZ, RZ, ~R6, P0 ;  /* 0x000000ffff067224 */ /* 0x000fe200000e0e06 */
[----:B------:R-:W-:Y:S01]  /*7e30*/  ISETP.NE.AND P2, PT, R0, 0x1, PT ;  /* 0x000000010000780c */ /* 0x000fe20003f45270 */
[----:B------:R-:W-:Y:S01]  /*7e40*/  FMUL R23, R9, UR10 ;  /* 0x0000000a09177c20 */ /* 0x000fe20008400000 */
[----:B------:R-:W2:Y:S01]  /*7e50*/  LDC R25, c[0x0][0x148] ;  /* 0x00005200ff197b82 */ /* 0x000ea20000000800 */
[----:B------:R-:W-:Y:S01]  /*7e60*/  IMAD R6, R6, UR8, RZ ;  /* 0x0000000806067c24 */ /* 0x000fe2000f8e02ff */
[----:B------:R-:W-:-:S02]  /*7e70*/  ULDC.64 UR10, c[0x0][0x740] ;  /* 0x0001d000000a7ab9 */ /* 0x000fc40000000a00 */
[----:B------:R-:W-:Y:S01]  /*7e80*/  ISETP.NE.U32.AND P0, PT, RZ, UR10, PT ;  /* 0x0000000aff007c0c */ /* 0x000fe2000bf05070 */
[----:B------:R-:W3:Y:S01]  /*7e90*/  F2I.U32.TRUNC.NTZ R23, R23 ;  /* 0x0000001700177305 */ /* 0x000ee2000020f000 */
[C---:B------:R-:W-:Y:S02]  /*7ea0*/  IMAD R9, R7.reuse, UR9, R6 ;  /* 0x0000000907097c24 */ /* 0x040fe4000f8e0206 */
[----:B------:R-:W-:Y:S01]  /*7eb0*/  IMAD.WIDE.U32 R6, R7, UR8, R2 ;  /* 0x0000000807067c25 */ /* 0x000fe2000f8e0002 */
[----:B------:R-:W-:Y:S01]  /*7ec0*/  ULDC UR8, c[0x0][0x718] ;  /* 0x0001c60000087ab9 */ /* 0x000fe20000000800 */
[----:B------:R-:W-:Y:S02]  /*7ed0*/  ISETP.NE.AND.EX P0, PT, RZ, UR11, PT, P0 ;  /* 0x0000000bff007c0c */ /* 0x000fe4000bf05300 */
[----:B------:R-:W-:Y:S02]  /*7ee0*/  IMAD.IADD R7, R7, 0x1, R9 ;  /* 0x0000000107077824 */ /* 0x000fe400078e0209 */
[----:B-1----:R-:W-:-:S03]  /*7ef0*/  IMAD.MOV R22, RZ, RZ, -R22 ;  /* 0x000000ffff167224 */ /* 0x002fc600078e0a16 */
[----:B------:R-:W-:Y:S01]  /*7f00*/  SHF.R.U64 R21, R6, UR8, R7 ;  /* 0x0000000806157c19 */ /* 0x000fe20008001207 */
[----:B0-----:R-:W-:Y:S01]  /*7f10*/  IMAD R19, R8, R22, R19 ;  /* 0x0000001608137224 */ /* 0x001fe200078e0213 */
[----:B------:R-:W-:Y:S01]  /*7f20*/  SHF.R.U32.HI R6, RZ, UR8, R7 ;  /* 0x00000008ff067c19 */ /* 0x000fe20008011607 */
[----:B------:R-:W-:Y:S01]  /*7f30*/  ULDC UR8, c[0x0][0x708] ;  /* 0x0001c20000087ab9 */ /* 0x000fe20000000800 */
[----:B---3--:R-:W-:Y:S02]  /*7f40*/  IMAD.MOV R8, RZ, RZ, -R23 ;  /* 0x000000ffff087224 */ /* 0x008fe400078e0a17 */
[--C-:B------:R-:W-:Y:S02]  /*7f50*/  SHF.R.U64 R22, R21, UR8, R6.reuse ;  /* 0x0000000815167c19 */ /* 0x100fe40008001206 */
[----:B------:R-:W-:Y:S01]  /*7f60*/  SHF.R.U32.HI R7, RZ, UR8, R6 ;  /* 0x00000008ff077c19 */ /* 0x000fe20008011606 */
[----:B------:R-:W-:Y:S01]  /*7f70*/  ULDC UR8, c[0x0][0x758] ;  /* 0x0001d60000087ab9 */ /* 0x000fe20000000800 */
[----:B--2---:R-:W-:-:S02]  /*7f80*/  @P2 IMAD R19, R25, R8, R20 ;  /* 0x0000000819132224 */ /* 0x004fc400078e0214 */
[--C-:B------:R-:W-:Y:S02]  /*7f90*/  SHF.R.U64 R20, R22, UR8, R7.reuse ;  /* 0x0000000816147c19 */ /* 0x100fe40008001207 */
[----:B------:R-:W-:-:S03]  /*7fa0*/  SHF.R.U32.HI R23, RZ, UR8, R7 ;  /* 0x00000008ff177c19 */ /* 0x000fc60008011607 */
[----:B------:R-:W-:Y:S02]  /*7fb0*/  IMAD.MOV.U32 R8, RZ, RZ, R20 ;  /* 0x000000ffff087224 */ /* 0x000fe400078e0014 */
[----:B------:R-:W-:Y:S01]  /*7fc0*/  IMAD.MOV.U32 R7, RZ, RZ, R23 ;  /* 0x000000ffff077224 */ /* 0x000fe200078e0017 */
[----:B------:R-:W-:Y:S06]  /*7fd0*/  @!P0 BRA `(.L_x_167) ;  /* 0x00000000002c8947 */ /* 0x000fec0003800000 */
        /* <DEDUP_REMOVED lines=9> */
[----:B------:R-:W-:-:S04]  /*8070*/  IMAD.WIDE.U32.X R6, R23, UR11, R6, P1 ;  /* 0x0000000b17067c25 */ /* 0x000fc800088e0406 */
[----:B------:R-:W-:-:S07]  /*8080*/  IMAD.MOV.U32 R8, RZ, RZ, R6 ;  /* 0x000000ffff087224 */ /* 0x000fce00078e0006 */
.L_x_167:
[----:B------:R-:W-:Y:S01]  /*8090*/  ULDC UR8, c[0x0][0x748] ;  /* 0x0001d20000087ab9 */ /* 0x000fe20000000800 */
[----:B------:R-:W-:Y:S01]  /*80a0*/  LOP3.LUT R6, R22, UR6, RZ, 0xc0, !PT ;  /* 0x0000000616067c12 */ /* 0x000fe2000f8ec0ff */
[----:B------:R-:W-:Y:S01]  /*80b0*/  ULDC UR9, c[0x0][0x710] ;  /* 0x0001c40000097ab9 */ /* 0x000fe20000000800 */
[----:B------:R-:W-:Y:S01]  /*80c0*/  SHF.R.U64 R7, R8, UR8, R7 ;  /* 0x0000000808077c19 */ /* 0x000fe20008001207 */
[----:B------:R-:W-:Y:S01]  /*80d0*/  ULDC UR8, c[0x0][0x738] ;  /* 0x0001ce0000087ab9 */ /* 0x000fe20000000800 */
[----:B------:R-:W-:-:S03]  /*80e0*/  LOP3.LUT R21, R21, UR4, RZ, 0xc0, !PT ;  /* 0x0000000415157c12 */ /* 0x000fc6000f8ec0ff */
[----:B------:R-:W-:Y:S02]  /*80f0*/  IMAD.MOV R9, RZ, RZ, -R7 ;  /* 0x000000ffff097224 */ /* 0x000fe400078e0a07 */
[----:B------:R-:W-:Y:S02]  /*8100*/  IMAD R6, R7, UR5, R6 ;  /* 0x0000000507067c24 */ /* 0x000fe4000f8e0206 */
[----:B------:R-:W-:Y:S01]  /*8110*/  IMAD R20, R9, UR8, R20 ;  /* 0x0000000809147c24 */ /* 0x000fe2000f8e0214 */
[----:B------:R-:W-:Y:S01]  /*8120*/  ULDC UR8, c[0x0][0x700] ;  /* 0x0001c00000087ab9 */ /* 0x000fe20000000800 */
[----:B------:R-:W-:Y:S02]  /*8130*/  IMAD R19, R6, UR9, R19 ;  /* 0x0000000906137c24 */ /* 0x000fe4000f8e0213 */
[----:B------:R-:W-:Y:S02]  /*8140*/  IMAD R20, R20, UR8, R21 ;  /* 0x0000000814147c24 */ /* 0x000fe4000f8e0215 */
[----:B------:R-:W-:-:S03]  /*8150*/  IMAD.MOV.U32 R6, RZ, RZ, 0x1 ;  /* 0x00000001ff067424 */ /* 0x000fc600078e00ff */
[----:B------:R-:W-:Y:S02]  /*8160*/  SEL R7, R20, R19, !P2 ;  /* 0x0000001314077207 */ /* 0x000fe40005000000 */
[----:B------:R-:W-:-:S07]  /*8170*/  SEL R8, R19, R20, !P2 ;  /* 0x0000001413087207 */ /* 0x000fce0005000000 */
.L_x_165:
[----:B------:R-:W-:Y:S05]  /*8180*/  BSYNC B1 ;  /* 0x0000000000017941 */ /* 0x000fea0003800000 */
.L_x_164:
[----:B------:R-:W-:-:S13]  /*8190*/  LOP3.LUT P0, RZ, R6, 0xff, RZ, 0xc0, !PT ;  /* 0x000000ff06ff7812 */ /* 0x000fda000780c0ff */
[----:B------:R-:W-:Y:S05]  /*81a0*/  @P0 BRA `(.L_x_168) ;  /* 0xfffffff000e80947 */ /* 0x000fea000383ffff */
[----:B------:R-:W-:Y:S05]  /*81b0*/  BSYNC B0 ;  /* 0x0000000000007941 */ /* 0x000fea0003800000 */
.L_x_157:
[----:B------:R-:W-:-:S03]  /*81c0*/  UMOV UR8, 0xffffffff ;  /* 0xffffffff00087882 */ /* 0x000fc60000000000 */
[----:B------:R-:W-:Y:S05]  /*81d0*/  BRA.DIV UR8, `(.L_x_169) ;  /* 0x0000000608047947 */ /* 0x000fea000b800000 */
[----:B------:R-:W-:-:S13]  /*81e0*/  ELECT P0, URZ, PT ;  /* 0x00000000003f782f */ /* 0x000fda0003800000 */
.L_x_183:
[----:B------:R-:W-:Y:S04]  /*81f0*/  BSSY B0, `(.L_x_170) ;  /* 0x000002b000007945 */ /* 0x000fe80003800000 */
[----:B------:R-:W-:Y:S05]  /*8200*/  @!P0 BRA `(.L_x_171) ;  /* 0x0000000000a48947 */ /* 0x000fea0003800000 */
[----:B------:R-:W-:-:S04]  /*8210*/  LOP3.LUT R5, R5, 0x2, RZ, 0xfc, !PT ;  /* 0x0000000205057812 */ /* 0x000fc800078efcff */
[----:B------:R-:W-:-:S13]  /*8220*/  ISETP.NE.AND P0, PT, R5, 0x3, PT ;  /* 0x000000030500780c */ /* 0x000fda0003f05270 */
[----:B------:R-:W-:Y:S05]  /*8230*/  @!P0 BRA `(.L_x_172) ;  /* 0x0000000000048947 */ /* 0x000fea0003800000 */
[----:B------:R-:W-:Y:S01]  /*8240*/  BPT.TRAP 0x1 ;  /* 0x000000040000795c */ /* 0x000fe20000300000 */
.L_x_172:
[----:B------:R-:W0:Y:S01]  /*8250*/  S2R R3, SR_CgaCtaId ;  /* 0x0000000000037919 */ /* 0x000e220000008800 */
[----:B------:R-:W-:Y:S02]  /*8260*/  MOV R0, 0x400 ;  /* 0x0000040000007802 */ /* 0x000fe40000000f00 */
[----:B------:R-:W-:Y:S02]  /*8270*/  SHF.L.U32 R2, R16, 0x1f, RZ ;  /* 0x0000001f10027819 */ /* 0x000fe400000006ff */
[----:B0-----:R-:W-:-:S05]  /*8280*/  LEA R0, R3, R0, 0x18 ;  /* 0x0000000003007211 */ /* 0x001fca00078ec0ff */
[----:B------:R-:W-:-:S04]  /*8290*/  VIADD R0, R0, 0x20 ;  /* 0x0000002000007836 */ /* 0x000fc80000000000 */
[C---:B------:R-:W-:Y:S02]  /*82a0*/  IMAD R5, R15.reuse, 0x8, R0 ;  /* 0x000000080f057824 */ /* 0x040fe400078e0200 */
[----:B------:R-:W-:Y:S02]  /*82b0*/  VIADD R15, R15, 0x1 ;  /* 0x000000010f0f7836 */ /* 0x000fe40000000000 */
[----:B------:R-:W0:Y:S03]  /*82c0*/  SYNCS.PHASECHK.TRANS64.TRYWAIT P0, [R5+URZ], R2 ;  /* 0x00000002050075a7 */ /* 0x000e26000800017f */
[----:B------:R-:W-:-:S04]  /*82d0*/  ISETP.NE.AND P1, PT, R15, 0x4, PT ;  /* 0x000000040f00780c */ /* 0x000fc80003f25270 */
[----:B------:R-:W-:Y:S02]  /*82e0*/  SEL R3, RZ, 0x1, P1 ;  /* 0x00000001ff037807 */ /* 0x000fe40000800000 */
[----:B------:R-:W-:Y:S02]  /*82f0*/  SEL R15, R15, RZ, P1 ;  /* 0x000000ff0f0f7207 */ /* 0x000fe40000800000 */
[----:B------:R-:W-:-:S03]  /*8300*/  LOP3.LUT R16, R16, R3, RZ, 0x3c, !PT ;  /* 0x0000000310107212 */ /* 0x000fc600078e3cff */
[----:B------:R-:W-:Y:S01]  /*8310*/  IMAD R7, R15, 0x8, R0 ;  /* 0x000000080f077824 */ /* 0x000fe200078e0200 */
[----:B------:R-:W-:Y:S01]  /*8320*/  SHF.L.U32 R4, R16, 0x1f, RZ ;  /* 0x0000001f10047819 */ /* 0x000fe200000006ff */
[----:B0-----:R-:W-:Y:S06]  /*8330*/  @!P0 BRA `(.L_x_173) ;  /* 0x0000000000cc8947 */ /* 0x001fec0003800000 */
.L_x_184:
[----:B------:R-:W1:Y:S01]  /*8340*/  SYNCS.PHASECHK.TRANS64.TRYWAIT P0, [R7+URZ], R4 ;  /* 0x00000004070075a7 */ /* 0x000e62000800017f */
[----:B0-----:R-:W-:-:S05]  /*8350*/  VIADD R2, R15, 0x1 ;  /* 0x000000010f027836 */ /* 0x001fca0000000000 */
[----:B------:R-:W-:-:S04]  /*8360*/  ISETP.NE.AND P1, PT, R2, 0x4, PT ;  /* 0x000000040200780c */ /* 0x000fc80003f25270 */
[----:B------:R-:W-:Y:S02]  /*8370*/  SEL R3, RZ, 0x1, P1 ;  /* 0x00000001ff037807 */ /* 0x000fe40000800000 */
[----:B------:R-:W-:Y:S02]  /*8380*/  SEL R9, R2, RZ, P1 ;  /* 0x000000ff02097207 */ /* 0x000fe40000800000 */
[----:B------:R-:W-:-:S03]  /*8390*/  LOP3.LUT R11, R16, R3, RZ, 0x3c, !PT ;  /* 0x00000003100b7212 */ /* 0x000fc600078e3cff */
[----:B------:R-:W-:Y:S01]  /*83a0*/  IMAD R6, R9, 0x8, R0 ;  /* 0x0000000809067824 */ /* 0x000fe200078e0200 */
[----:B------:R-:W-:Y:S01]  /*83b0*/  SHF.L.U32 R5, R11, 0x1f, RZ ;  /* 0x0000001f0b057819 */ /* 0x000fe200000006ff */
[----:B-1----:R-:W-:Y:S06]  /*83c0*/  @!P0 BRA `(.L_x_174) ;  /* 0x0000000000bc8947 */ /* 0x002fec0003800000 */
.L_x_185:
[----:B------:R-:W1:Y:S01]  /*83d0*/  SYNCS.PHASECHK.TRANS64.TRYWAIT P0, [R6+URZ], R5 ;  /* 0x00000005060075a7 */ /* 0x000e62000800017f */
[----:B------:R-:W-:-:S05]  /*83e0*/  VIADD R2, R9, 0x1 ;  /* 0x0000000109027836 */ /* 0x000fca0000000000 */
[----:B------:R-:W-:-:S04]  /*83f0*/  ISETP.NE.AND P1, PT, R2, 0x4, PT ;  /* 0x000000040200780c */ /* 0x000fc80003f25270 */
[----:B0-----:R-:W-:Y:S02]  /*8400*/  SEL R4, RZ, 0x1, P1 ;  /* 0x00000001ff047807 */ /* 0x001fe40000800000 */
[----:B------:R-:W-:Y:S02]  /*8410*/  SEL R3, R2, RZ, P1 ;  /* 0x000000ff02037207 */ /* 0x000fe40000800000 */
[----:B------:R-:W-:Y:S01]  /*8420*/  LOP3.LUT R4, R11, R4, RZ, 0x3c, !PT ;  /* 0x000000040b047212 */ /* 0x000fe200078e3cff */
[----:B-1----:R-:W-:Y:S06]  /*8430*/  @!P0 BRA `(.L_x_175) ;  /* 0x0000000000b48947 */ /* 0x002fec0003800000 */
.L_x_186:
[----:B------:R-:W-:Y:S01]  /*8440*/  IMAD R3, R3, 0x8, R0 ;  /* 0x0000000803037824 */ /* 0x000fe200078e0200 */
[----:B------:R-:W-:-:S07]  /*8450*/  SHF.L.U32 R0, R4, 0x1f, RZ ;  /* 0x0000001f04007819 */ /* 0x000fce00000006ff */
.L_x_176:
[----:B-1----:R1:W2:Y:S02]  /*8460*/  SYNCS.PHASECHK.TRANS64.TRYWAIT P0, [R3+URZ], R0 ;  /* 0x00000000030075a7 */ /* 0x0022a4000800017f */
[----:B--2---:R-:W-:Y:S05]  /*8470*/  @!P0 NANOSLEEP.SYNCS 0x989680 ;  /* 0x009896800000895d */ /* 0x004fea0003900000 */
[----:B------:R-:W2:Y:S02]  /*8480*/  @!P0 SYNCS.PHASECHK.TRANS64 P0, [R3+URZ], R0 ;  /* 0x00000000030085a7 */ /* 0x000ea4000800007f */
[----:B--2---:R-:W-:Y:S05]  /*8490*/  @!P0 BRA `(.L_x_176) ;  /* 0xfffffffc00f08947 */ /* 0x004fea000383ffff */
.L_x_171:
[----:B------:R-:W-:Y:S05]  /*84a0*/  BSYNC B0 ;  /* 0x0000000000007941 */ /* 0x000fea0003800000 */
.L_x_170:
[----:B------:R-:W-:Y:S05]  /*84b0*/  EXIT ;  /* 0x000000000000794d */ /* 0x000fea0003800000 */
.L_x_21:
[----:B-1----:R-:W-:-:S04]  /*84c0*/  IMAD.U32 R16, RZ, RZ, UR9 ;  /* 0x00000009ff107e24 */ /* 0x002fc8000f8e00ff */
[----:B------:R1:W4:Y:S03]  /*84d0*/  SYNCS.PHASECHK.TRANS64.TRYWAIT P0, [R16+URZ], R15 ;  /* 0x0000000f100075a7 */ /* 0x000326000800017f */
[----:B----4-:R-:W-:Y:S05]  /*84e0*/  @!P0 NANOSLEEP.SYNCS 0x989680 ;  /* 0x009896800000895d */ /* 0x010fea0003900000 */
[----:B------:R-:W4:Y:S02]  /*84f0*/  @!P0 SYNCS.PHASECHK.TRANS64 P0, [R16+URZ], R15 ;  /* 0x0000000f100085a7 */ /* 0x000f24000800007f */
[----:B----4-:R-:W-:Y:S05]  /*8500*/  @!P0 BRA `(.L_x_21) ;  /* 0xfffffffc00ec8947 */ /* 0x010fea000383ffff */
[----:B------:R-:W-:Y:S05]  /*8510*/  BRA `(.L_x_20) ;  /* 0xffffff9000707947 */ /* 0x000fea000383ffff */
.L_x_158:
[----:B------:R-:W-:Y:S01]  /*8520*/  BSSY B1, `(.L_x_177) ;  /* 0x0000006000017945 */ /* 0x000fe20003800000 */
[----:B------:R-:W-:-:S07]  /*8530*/  IMAD.MOV.U32 R6, RZ, RZ, -0x1 ;  /* 0xffffffffff067424 */ /* 0x000fce00078e00ff */
[----:B------:R-:W-:Y:S05]  /*8540*/  WARPSYNC.COLLECTIVE R6, `(.L_x_178) ;  /* 0x00000000060c7348 */ /* 0x000fea0003c00000 */
[----:B------:R-:W-:Y:S02]  /*8550*/  ELECT P0, UR62, PT ;  /* 0x00000000003e782f */ /* 0x000fe40003800000 */
[----:B------:R-:W-:Y:S01]  /*8560*/  MOV R6, UR62 ;  /* 0x0000003e00067c02 */ /* 0x000fe20008000f00 */
[----:B------:R-:W-:Y:S10]  /*8570*/  ENDCOLLECTIVE ;  /* 0x000000000000791b */ /* 0x000ff40003800000 */
.L_x_178:
[----:B------:R-:W-:Y:S05]  /*8580*/  BSYNC B1 ;  /* 0x0000000000017941 */ /* 0x000fea0003800000 */
.L_x_177:
[----:B------:R-:W-:Y:S05]  /*8590*/  BRA `(.L_x_179) ;  /* 0xffffffec00f87947 */ /* 0x000fea000383ffff */
.L_x_161:
[----:B0-----:R0:W1:Y:S02]  /*85a0*/  SYNCS.PHASECHK.TRANS64.TRYWAIT P0, [R22+URZ+0x20], R9 ;  /* 0x00002009160075a7 */ /* 0x001064000800017f */
[----:B-1----:R-:W-:Y:S05]  /*85b0*/  @!P0 NANOSLEEP.SYNCS 0x989680 ;  /* 0x009896800000895d */ /* 0x002fea0003900000 */
[----:B------:R-:W1:Y:S02]  /*85c0*/  @!P0 SYNCS.PHASECHK.TRANS64 P0, [R22+URZ+0x20], R9 ;  /* 0x00002009160085a7 */ /* 0x000e64000800007f */
[----:B-1----:R-:W-:Y:S05]  /*85d0*/  @!P0 BRA `(.L_x_161) ;  /* 0xfffffffc00f08947 */ /* 0x002fea000383ffff */
[----:B------:R-:W-:Y:S05]  /*85e0*/  BRA `(.L_x_180) ;  /* 0xfffffff0003c7947 */ /* 0x000fea000383ffff */
.L_x_169:
[----:B------:R-:W-:Y:S01]  /*85f0*/  BSSY B0, `(.L_x_181) ;  /* 0x0000006000007945 */ /* 0x000fe20003800000 */
[----:B------:R-:W-:-:S07]  /*8600*/  IMAD.MOV.U32 R6, RZ, RZ, -0x1 ;  /* 0xffffffffff067424 */ /* 0x000fce00078e00ff */
[----:B------:R-:W-:Y:S05]  /*8610*/  WARPSYNC.COLLECTIVE R6, `(.L_x_182) ;  /* 0x00000000060c7348 */ /* 0x000fea0003c00000 */
[----:B------:R-:W-:Y:S02]  /*8620*/  ELECT P0, UR62, PT ;  /* 0x00000000003e782f */ /* 0x000fe40003800000 */
[----:B------:R-:W-:Y:S01]  /*8630*/  MOV R6, UR62 ;  /* 0x0000003e00067c02 */ /* 0x000fe20008000f00 */
[----:B------:R-:W-:Y:S10]  /*8640*/  ENDCOLLECTIVE ;  /* 0x000000000000791b */ /* 0x000ff40003800000 */
.L_x_182:
[----:B------:R-:W-:Y:S05]  /*8650*/  BSYNC B0 ;  /* 0x0000000000007941 */ /* 0x000fea0003800000 */
.L_x_181:
[----:B------:R-:W-:Y:S05]  /*8660*/  BRA `(.L_x_183) ;  /* 0xfffffff800e07947 */ /* 0x000fea000383ffff */
.L_x_173:
[----:B0-----:R0:W1:Y:S02]  /*8670*/  SYNCS.PHASECHK.TRANS64.TRYWAIT P0, [R5+URZ], R2 ;  /* 0x00000002050075a7 */ /* 0x001064000800017f */
[----:B-1----:R-:W-:Y:S05]  /*8680*/  @!P0 NANOSLEEP.SYNCS 0x989680 ;  /* 0x009896800000895d */ /* 0x002fea0003900000 */
[----:B------:R-:W1:Y:S02]  /*8690*/  @!P0 SYNCS.PHASECHK.TRANS64 P0, [R5+URZ], R2 ;  /* 0x00000002050085a7 */ /* 0x000e64000800007f */
[----:B-1----:R-:W-:Y:S05]  /*86a0*/  @!P0 BRA `(.L_x_173) ;  /* 0xfffffffc00f08947 */ /* 0x002fea000383ffff */
[----:B------:R-:W-:Y:S05]  /*86b0*/  BRA `(.L_x_184) ;  /* 0xfffffffc00207947 */ /* 0x000fea000383ffff */
.L_x_174:
[----:B0-----:R0:W1:Y:S02]  /*86c0*/  SYNCS.PHASECHK.TRANS64.TRYWAIT P0, [R7+URZ], R4 ;  /* 0x00000004070075a7 */ /* 0x001064000800017f */
[----:B-1----:R-:W-:Y:S05]  /*86d0*/  @!P0 NANOSLEEP.SYNCS 0x989680 ;  /* 0x009896800000895d */ /* 0x002fea0003900000 */
[----:B------:R-:W1:Y:S02]  /*86e0*/  @!P0 SYNCS.PHASECHK.TRANS64 P0, [R7+URZ], R4 ;  /* 0x00000004070085a7 */ /* 0x000e64000800007f */
[----:B-1----:R-:W-:Y:S05]  /*86f0*/  @!P0 BRA `(.L_x_174) ;  /* 0xfffffffc00f08947 */ /* 0x002fea000383ffff */
[----:B------:R-:W-:Y:S05]  /*8700*/  BRA `(.L_x_185) ;  /* 0xfffffffc00307947 */ /* 0x000fea000383ffff */
.L_x_175:
[----:B0-----:R0:W1:Y:S02]  /*8710*/  SYNCS.PHASECHK.TRANS64.TRYWAIT P0, [R6+URZ], R5 ;  /* 0x00000005060075a7 */ /* 0x001064000800017f */
[----:B-1----:R-:W-:Y:S05]  /*8720*/  @!P0 NANOSLEEP.SYNCS 0x989680 ;  /* 0x009896800000895d */ /* 0x002fea0003900000 */
[----:B------:R-:W1:Y:S02]  /*8730*/  @!P0 SYNCS.PHASECHK.TRANS64 P0, [R6+URZ], R5 ;  /* 0x00000005060085a7 */ /* 0x000e64000800007f */
[----:B-1----:R-:W-:Y:S05]  /*8740*/  @!P0 BRA `(.L_x_175) ;  /* 0xfffffffc00f08947 */ /* 0x002fea000383ffff */
[----:B------:R-:W-:Y:S05]  /*8750*/  BRA `(.L_x_186) ;  /* 0xfffffffc00387947 */ /* 0x000fea000383ffff */
.L_x_187:
[----:B------:R-:W-:-:S00]  /*8760*/  BRA `(.L_x_187) ;  /* 0xfffffffc00fc7947 */ /* 0x000fc0000383ffff */
[----:B------:R-:W-:-:S00]  /*8770*/  NOP ;  /* 0x0000000000007918 */ /* 0x000fc00000000000 */
        /* <DEDUP_REMOVED lines=8> */
.L_x_188:


//--------------------- .nv.shared._ZN7cutlass13device_kernelINS_4gemm6kernel13GemmUniversalIN4cute5tupleIJiiiiEEENS1_10collective13CollectiveMmaINS1_40MainloopSm90TmaGmmaWarpSpecializedSparseILi4ENS5_IJNS4_1CILi2EEENSA_ILi1EEESC_EEENS1_35KernelTmaWarpSpecializedCooperativeEEENS5_IJNSA_ILi256EEENSA_ILi64EEENSA_ILi128EEEEEENS_6half_tENS5_IJNS4_6LayoutINS5_IJiNS5_IJSB_iEEEiEEENS5_IJlNS5_IJSC_SB_EEElEEEEENSL_INS5_IJNS5_IJNS5_IJNSA_ILi8EEESB_NSA_ILi4EEEEEEiEEENS5_IJNS5_IJNSA_ILi16EEESB_SS_EEEiEEEiEEENS5_IJNS5_IJNS5_IJSI_SV_NSA_ILi2048EEEEEENSA_ILi8192EEEEEENS5_IJNS5_IJSC_NSA_ILi1024EEENSA_ILi32EEEEEElEEElEEEEEEEESK_NS5_IJlSC_lEEENS4_8TiledMMAINS4_8MMA_AtomIJNS4_4SM904GMMA6SPARSE26GMMA_64x64x32_F32F16F16_SSILNS1E_5MajorE0ELS1H_0ELNS1E_7ScaleInE1ELS1I_1ELNS1E_9SparseSelE0EEEEEENSL_ISD_NS5_IJSC_NSA_ILi0EEES1M_EEEEENS5_IJNS4_10UnderscoreES1P_S1P_EEEEENS4_13SM90_TMA_LOADENS4_14ComposedLayoutINS4_7SwizzleILi3ELi4ELi3EEENS4_25smem_sparse_ptr_flag_bitsILi2ELi16EEENSL_INS5_IJNS5_IJSC_SR_EEENS5_IJSB_SH_EEEEEENS5_IJNS5_IJS1M_SI_EEESO_EEEEEEEvNS4_8identityENS4_23SM90_TMA_LOAD_MULTICASTENS1T_IS1V_NS4_18smem_ptr_flag_bitsILi16EEENSL_INS5_IJSR_SH_EEENS5_IJSH_SC_EEEEEEEvS25_EENS_8epilogue10collective6detail29Sm90TmaWarpSpecializedAdapterINS2F_15DefaultEpilogueIfNS5_IJSC_llEEES2J_NS2E_6thread17LinearCombinationIfLi1EffLNS2K_9ScaleType4KindE0ELNS_15FloatRoundStyleE2EfEENS1_15EpilogueDefaultEEEEEvvEEEEvNT_6ParamsE --------------------------
	.section	.nv.shared._ZN7cutlass13device_kernelINS_4gemm6kernel13GemmUniversalIN4cute5tupleIJiiiiEEENS1_10collective13CollectiveMmaINS1_40MainloopSm90TmaGmmaWarpSpecializedSparseILi4ENS5_IJNS4_1CILi2EEENSA_ILi1EEESC_EEENS1_35KernelTmaWarpSpecializedCooperativeEEENS5_IJNSA_ILi256EEENSA_ILi64EEENSA_ILi128EEEEEENS_6half_tENS5_IJNS4_6LayoutINS5_IJiNS5_IJSB_iEEEiEEENS5_IJlNS5_IJSC_SB_EEElEEEEENSL_INS5_IJNS5_IJNS5_IJNSA_ILi8EEESB_NSA_ILi4EEEEEEiEEENS5_IJNS5_IJNSA_ILi16EEESB_SS_EEEiEEEiEEENS5_IJNS5_IJNS5_IJSI_SV_NSA_ILi2048EEEEEENSA_ILi8192EEEEEENS5_IJNS5_IJSC_NSA_ILi1024EEENSA_ILi32EEEEEElEEElEEEEEEEESK_NS5_IJlSC_lEEENS4_8TiledMMAINS4_8MMA_AtomIJNS4_4SM904GMMA6SPARSE26GMMA_64x64x32_F32F16F16_SSILNS1E_5MajorE0ELS1H_0ELNS1E_7ScaleInE1ELS1I_1ELNS1E_9SparseSelE0EEEEEENSL_ISD_NS5_IJSC_NSA_ILi0EEES1M_EEEEENS5_IJNS4_10UnderscoreES1P_S1P_EEEEENS4_13SM90_TMA_LOADENS4_14ComposedLayoutINS4_7SwizzleILi3ELi4ELi3EEENS4_25smem_sparse_ptr_flag_bitsILi2ELi16EEENSL_INS5_IJNS5_IJSC_SR_EEENS5_IJSB_SH_EEEEEENS5_IJNS5_IJS1M_SI_EEESO_EEEEEEEvNS4_8identityENS4_23SM90_TMA_LOAD_MULTICASTENS1T_IS1V_NS4_18smem_ptr_flag_bitsILi16EEENSL_INS5_IJSR_SH_EEENS5_IJSH_SC_EEEEEEEvS25_EENS_8epilogue10collective6detail29Sm90TmaWarpSpecializedAdapterINS2F_15DefaultEpilogueIfNS5_IJSC_llEEES2J_NS2E_6thread17LinearCombinationIfLi1EffLNS2K_9ScaleType4KindE0ELNS_15FloatRoundStyleE2EfEENS1_15EpilogueDefaultEEEEEvvEEEEvNT_6ParamsE,"aw",@nobits
	.sectionflags	@""
	.align	16
	.zero		1024


//--------------------- .nv.shared.reserved.0     --------------------------
	.section	.nv.shared.reserved.0,"aw",@nobits
	.weak		__nv_reservedSMEM_offset_0_alias
	.size		__nv_reservedSMEM_offset_0_alias, 0, 0
	.other		__nv_reservedSMEM_offset_0_alias,@"STO_CUDA_RESERVED_SHARED STV_DEFAULT"
__nv_reservedSMEM_offset_0_alias:
	.zero		0


//--------------------- .nv.global                --------------------------
	.section	.nv.global,"aw",@nobits
.nv.global:
	.type		_ZN39_INTERNAL_fff46689_4_k_cu_584c36d6_27924cute1_E,@object
	.size		_ZN39_INTERNAL_fff46689_4_k_cu_584c36d6_27924cute1_E,(_ZN39_INTERNAL_fff46689_4_k_cu_584c36d6_27924cuda3std3__45__cpo6cbeginE - _ZN39_INTERNAL_fff46689_4_k_cu_584c36d6_27924cute1_E)
_ZN39_INTERNAL_fff46689_4_k_cu_584c36d6_27924cute1_E:
	.zero		1
	.type		_ZN39_INTERNAL_fff46689_4_k_cu_584c36d6_27924cuda3std3__45__cpo6cbeginE,@object
	.size		_ZN39_INTERNAL_fff46689_4_k_cu_584c36d6_27924cuda3std3__45__cpo6cbeginE,(_ZN39_INTERNAL_fff46689_4_k_cu_584c36d6_27924cuda3std3__48in_placeE - _ZN39_INTERNAL_fff46689_4_k_cu_584c36d6_27924cuda3std3__45__cpo6cbeginE)
_ZN39_INTERNAL_fff46689_4_k_cu_584c36d6_27924cuda3std3__45__cpo6cbeginE:
	.zero		1
	.type		_ZN39_INTERNAL_fff46689_4_k_cu_584c36d6_27924cuda3std3__48in_placeE,@object
	.size		_ZN39_INTERNAL_fff46689_4_k_cu_584c36d6_27924cuda3std3__48in_placeE,(_ZN39_INTERNAL_fff46689_4_k_cu_584c36d6_27924cuda3std6ranges3__45__cpo9iter_moveE - _ZN39_INTERNAL_fff46689_4_k_cu_584c36d6_27924cuda3std3__48in_placeE)
_ZN39_INTERNAL_fff46689_4_k_cu_584c36d6_27924cuda3std3__48in_placeE:
	.zero		1
	.type		_ZN39_INTERNAL_fff46689_4_k_cu_584c36d6_27924cuda3std6ranges3__45__cpo9iter_moveE,@object
	.size		_ZN39_INTERNAL_fff46689_4_k_cu_584c36d6_27924cuda3std6ranges3__45__cpo9iter_moveE,(_ZN39_INTERNAL_fff46689_4_k_cu_584c36d6_27924cuda3std3__45__cpo5beginE - _ZN39_INTERNAL_fff46689_4_k_cu_584c36d6_27924cuda3std6ranges3__45__cpo9iter_moveE)
_ZN39_INTERNAL_fff46689_4_k_cu_584c36d6_27924cuda3std6ranges3__45__cpo9iter_moveE:
	.zero		1
	.type		_ZN39_INTERNAL_fff46689_4_k_cu_584c36d6_27924cuda3std3__45__cpo5beginE,@object
	.size		_ZN39_INTERNAL_fff46689_4_k_cu_584c36d6_27924cuda3std3__45__cpo5beginE,(_ZN39_INTERNAL_fff46689_4_k_cu_584c36d6_27924cuda3std3__441_GLOBAL__N__fff46689_4_k_cu_584c36d6_27926ignoreE - _ZN39_INTERNAL_fff46689_4_k_cu_584c36d6_27924cuda3std3__45__cpo5beginE)
_ZN39_INTERNAL_fff46689_4_k_cu_584c36d6_27924cuda3std3__45__cpo5beginE:
	.zero		1
	.type		_ZN39_INTERNAL_fff46689_4_k_cu_584c36d6_27924cuda3std3__441_GLOBAL__N__fff46689_4_k_cu_584c36d6_27926ignoreE,@object
	.size		_ZN39_INTERNAL_fff46689_4_k_cu_584c36d6_27924cuda3std3__441_GLOBAL__N__fff46689_4_k_cu_584c36d6_27926ignoreE,(_ZN39_INTERNAL_fff46689_4_k_cu_584c36d6_27924cute7productE - _ZN39_INTERNAL_fff46689_4_k_cu_584c36d6_27924cuda3std3__441_GLOBAL__N__fff46689_4_k_cu_584c36d6_27926ignoreE)
_ZN39_INTERNAL_fff46689_4_k_cu_584c36d6_27924cuda3std3__441_GLOBAL__N__fff46689_4_k_cu_584c36d6_27926ignoreE:
	.zero		1
	.type		_ZN39_INTERNAL_fff46689_4_k_cu_584c36d6_27924cute7productE,@object
	.size		_ZN39_INTERNAL_fff46689_4_k_cu_584c36d6_27924cute7productE,(_ZN39_INTERNAL_fff46689_4_k_cu_584c36d6_27924cuda3std3__45__cpo3endE - _ZN39_INTERNAL_fff46689_4_k_cu_584c36d6_27924cute7productE)
_ZN39_INTERNAL_fff46689_4_k_cu_584c36d6_27924cute7productE:
	.zero		1
	.type		_ZN39_INTERNAL_fff46689_4_k_cu_584c36d6_27924cuda3std3__45__cpo3endE,@object
	.size		_ZN39_INTERNAL_fff46689_4_k_cu_584c36d6_27924cuda3std3__45__cpo3endE,(_ZN39_INTERNAL_fff46689_4_k_cu_584c36d6_27924cuda3std3__419piecewise_constructE - _ZN39_INTERNAL_fff46689_4_k_cu_584c36d6_27924cuda3std3__45__cpo3endE)
_ZN39_INTERNAL_fff46689_4_k_cu_584c36d6_27924cuda3std3__45__cpo3endE:
	.zero		1
	.type		_ZN39_INTERNAL_fff46689_4_k_cu_584c36d6_27924cuda3std3__419piecewise_constructE,@object
	.size		_ZN39_INTERNAL_fff46689_4_k_cu_584c36d6_27924cuda3std3__419piecewise_constructE,(_ZN39_INTERNAL_fff46689_4_k_cu_584c36d6_27924cuda3std3__45__cpo4cendE - _ZN39_INTERNAL_fff46689_4_k_cu_584c36d6_27924cuda3std3__419piecewise_constructE)
_ZN39_INTERNAL_fff46689_4_k_cu_584c36d6_27924cuda3std3__419piecewise_constructE:
	.zero		1
	.type		_ZN39_INTERNAL_fff46689_4_k_cu_584c36d6_27924cuda3std3__45__cpo4cendE,@object
	.size		_ZN39_INTERNAL_fff46689_4_k_cu_584c36d6_27924cuda3std3__45__cpo4cendE,(_ZN39_INTERNAL_fff46689_4_k_cu_584c36d6_27924cuda3std6ranges3__45__cpo4swapE - _ZN39_INTERNAL_fff46689_4_k_cu_584c36d6_27924cuda3std3__45__cpo4cendE)
_ZN39_INTERNAL_fff46689_4_k_cu_584c36d6_27924cuda3std3__45__cpo4cendE:
	.zero		1
	.type		_ZN39_INTERNAL_fff46689_4_k_cu_584c36d6_27924cuda3std6ranges3__45__cpo4swapE,@object
	.size		_ZN39_INTERNAL_fff46689_4_k_cu_584c36d6_27924cuda3std6ranges3__45__cpo4swapE,(.L_7 - _ZN39_INTERNAL_fff46689_4_k_cu_584c36d6_27924cuda3std6ranges3__45__cpo4swapE)
_ZN39_INTERNAL_fff46689_4_k_cu_584c36d6_27924cuda3std6ranges3__45__cpo4swapE:
	.zero		1
.L_7:


//--------------------- .nv.constant0._ZN7cutlass13device_kernelINS_4gemm6kernel13GemmUniversalIN4cute5tupleIJiiiiEEENS1_10collective13CollectiveMmaINS1_40MainloopSm90TmaGmmaWarpSpecializedSparseILi4ENS5_IJNS4_1CILi2EEENSA_ILi1EEESC_EEENS1_35KernelTmaWarpSpecializedCooperativeEEENS5_IJNSA_ILi256EEENSA_ILi64EEENSA_ILi128EEEEEENS_6half_tENS5_IJNS4_6LayoutINS5_IJiNS5_IJSB_iEEEiEEENS5_IJlNS5_IJSC_SB_EEElEEEEENSL_INS5_IJNS5_IJNS5_IJNSA_ILi8EEESB_NSA_ILi4EEEEEEiEEENS5_IJNS5_IJNSA_ILi16EEESB_SS_EEEiEEEiEEENS5_IJNS5_IJNS5_IJSI_SV_NSA_ILi2048EEEEEENSA_ILi8192EEEEEENS5_IJNS5_IJSC_NSA_ILi1024EEENSA_ILi32EEEEEElEEElEEEEEEEESK_NS5_IJlSC_lEEENS4_8TiledMMAINS4_8MMA_AtomIJNS4_4SM904GMMA6SPARSE26GMMA_64x64x32_F32F16F16_SSILNS1E_5MajorE0ELS1H_0ELNS1E_7ScaleInE1ELS1I_1ELNS1E_9SparseSelE0EEEEEENSL_ISD_NS5_IJSC_NSA_ILi0EEES1M_EEEEENS5_IJNS4_10UnderscoreES1P_S1P_EEEEENS4_13SM90_TMA_LOADENS4_14ComposedLayoutINS4_7SwizzleILi3ELi4ELi3EEENS4_25smem_sparse_ptr_flag_bitsILi2ELi16EEENSL_INS5_IJNS5_IJSC_SR_EEENS5_IJSB_SH_EEEEEENS5_IJNS5_IJS1M_SI_EEESO_EEEEEEEvNS4_8identityENS4_23SM90_TMA_LOAD_MULTICASTENS1T_IS1V_NS4_18smem_ptr_flag_bitsILi16EEENSL_INS5_IJSR_SH_EEENS5_IJSH_SC_EEEEEEEvS25_EENS_8epilogue10collective6detail29Sm90TmaWarpSpecializedAdapterINS2F_15DefaultEpilogueIfNS5_IJSC_llEEES2J_NS2E_6thread17LinearCombinationIfLi1EffLNS2K_9ScaleType4KindE0ELNS_15FloatRoundStyleE2EfEENS1_15EpilogueDefaultEEEEEvvEEEEvNT_6ParamsE --------------------------
	.section	.nv.constant0._ZN7cutlass13device_kernelINS_4gemm6kernel13GemmUniversalIN4cute5tupleIJiiiiEEENS1_10collective13CollectiveMmaINS1_40MainloopSm90TmaGmmaWarpSpecializedSparseILi4ENS5_IJNS4_1CILi2EEENSA_ILi1EEESC_EEENS1_35KernelTmaWarpSpecializedCooperativeEEENS5_IJNSA_ILi256EEENSA_ILi64EEENSA_ILi128EEEEEENS_6half_tENS5_IJNS4_6LayoutINS5_IJiNS5_IJSB_iEEEiEEENS5_IJlNS5_IJSC_SB_EEElEEEEENSL_INS5_IJNS5_IJNS5_IJNSA_ILi8EEESB_NSA_ILi4EEEEEEiEEENS5_IJNS5_IJNSA_ILi16EEESB_SS_EEEiEEEiEEENS5_IJNS5_IJNS5_IJSI_SV_NSA_ILi2048EEEEEENSA_ILi8192EEEEEENS5_IJNS5_IJSC_NSA_ILi1024EEENSA_ILi32EEEEEElEEElEEEEEEEESK_NS5_IJlSC_lEEENS4_8TiledMMAINS4_8MMA_AtomIJNS4_4SM904GMMA6SPARSE26GMMA_64x64x32_F32F16F16_SSILNS1E_5MajorE0ELS1H_0ELNS1E_7ScaleInE1ELS1I_1ELNS1E_9SparseSelE0EEEEEENSL_ISD_NS5_IJSC_NSA_ILi0EEES1M_EEEEENS5_IJNS4_10UnderscoreES1P_S1P_EEEEENS4_13SM90_TMA_LOADENS4_14ComposedLayoutINS4_7SwizzleILi3ELi4ELi3EEENS4_25smem_sparse_ptr_flag_bitsILi2ELi16EEENSL_INS5_IJNS5_IJSC_SR_EEENS5_IJSB_SH_EEEEEENS5_IJNS5_IJS1M_SI_EEESO_EEEEEEEvNS4_8identityENS4_23SM90_TMA_LOAD_MULTICASTENS1T_IS1V_NS4_18smem_ptr_flag_bitsILi16EEENSL_INS5_IJSR_SH_EEENS5_IJSH_SC_EEEEEEEvS25_EENS_8epilogue10collective6detail29Sm90TmaWarpSpecializedAdapterINS2F_15DefaultEpilogueIfNS5_IJSC_llEEES2J_NS2E_6thread17LinearCombinationIfLi1EffLNS2K_9ScaleType4KindE0ELNS_15FloatRoundStyleE2EfEENS1_15EpilogueDefaultEEEEEvvEEEEvNT_6ParamsE,"a",@progbits
	.sectionflags	@""
	.align	4
.nv.constant0._ZN7cutlass13device_kernelINS_4gemm6kernel13GemmUniversalIN4cute5tupleIJiiiiEEENS1_10collective13CollectiveMmaINS1_40MainloopSm90TmaGmmaWarpSpecializedSparseILi4ENS5_IJNS4_1CILi2EEENSA_ILi1EEESC_EEENS1_35KernelTmaWarpSpecializedCooperativeEEENS5_IJNSA_ILi256EEENSA_ILi64EEENSA_ILi128EEEEEENS_6half_tENS5_IJNS4_6LayoutINS5_IJiNS5_IJSB_iEEEiEEENS5_IJlNS5_IJSC_SB_EEElEEEEENSL_INS5_IJNS5_IJNS5_IJNSA_ILi8EEESB_NSA_ILi4EEEEEEiEEENS5_IJNS5_IJNSA_ILi16EEESB_SS_EEEiEEEiEEENS5_IJNS5_IJNS5_IJSI_SV_NSA_ILi2048EEEEEENSA_ILi8192EEEEEENS5_IJNS5_IJSC_NSA_ILi1024EEENSA_ILi32EEEEEElEEElEEEEEEEESK_NS5_IJlSC_lEEENS4_8TiledMMAINS4_8MMA_AtomIJNS4_4SM904GMMA6SPARSE26GMMA_64x64x32_F32F16F16_SSILNS1E_5MajorE0ELS1H_0ELNS1E_7ScaleInE1ELS1I_1ELNS1E_9SparseSelE0EEEEEENSL_ISD_NS5_IJSC_NSA_ILi0EEES1M_EEEEENS5_IJNS4_10UnderscoreES1P_S1P_EEEEENS4_13SM90_TMA_LOADENS4_14ComposedLayoutINS4_7SwizzleILi3ELi4ELi3EEENS4_25smem_sparse_ptr_flag_bitsILi2ELi16EEENSL_INS5_IJNS5_IJSC_SR_EEENS5_IJSB_SH_EEEEEENS5_IJNS5_IJS1M_SI_EEESO_EEEEEEEvNS4_8identityENS4_23SM90_TMA_LOAD_MULTICASTENS1T_IS1V_NS4_18smem_ptr_flag_bitsILi16EEENSL_INS5_IJSR_SH_EEENS5_IJSH_SC_EEEEEEEvS25_EENS_8epilogue10collective6detail29Sm90TmaWarpSpecializedAdapterINS2F_15DefaultEpilogueIfNS5_IJSC_llEEES2J_NS2E_6thread17LinearCombinationIfLi1EffLNS2K_9ScaleType4KindE0ELNS_15FloatRoundStyleE2EfEENS1_15EpilogueDefaultEEEEEvvEEEEvNT_6ParamsE:
	.zero		1920


//--------------------- SYMBOLS --------------------------

	.type		.nv.reservedSmem.offset0,@object
	.size		.nv.reservedSmem.offset0,0x4
